	.target	sm_90a

	.elftype	@"ET_EXEC"


//--------------------- .note.nv.tkinfo           --------------------------
	.section	.note.nv.tkinfo,"",@"SHT_NOTE"
	.sectionflags	@"SHF_NOTE_NV_TKINFO"
	.tkinfo
        /*0018*/ 	.word	0x00000002
        /*0030*/ 	.string	""
        /*0030*/ 	.string	"ptxas"
        /*0030*/ 	.string	"Cuda compilation tools, release 13.0, V13.0.88"
        /*0030*/ 	.string	"Build cuda_13.0.r13.0/compiler.36424714_0"
        /*0030*/ 	.string	"-arch sm_90a -m 64 "



//--------------------- .note.nv.cuinfo           --------------------------
	.section	.note.nv.cuinfo,"",@"SHT_NOTE"
	.sectionflags	@"SHF_NOTE_NV_CUINFO"
        /*0018*/ 	.short	0x0002
        /*001a*/ 	.short	0x005a
        /*001c*/ 	.short	0x0082
	.zero		2


//--------------------- .nv.info                  --------------------------
	.section	.nv.info,"",@"SHT_CUDA_INFO"
	.align	4


	//----- nvinfo : EIATTR_REGCOUNT
	.align		4
        /*0000*/ 	.byte	0x04, 0x2f
        /*0002*/ 	.short	(.L_12 - .L_11)
	.align		4
.L_11:
        /*0004*/ 	.word	index@(_ZN7cutlass13device_kernelINS_4gemm6kernel13GemmUniversalIN4cute5tupleIJiiiiEEENS1_10collective13CollectiveMmaINS1_37MainloopSm90TmaGmmaWarpSpecializedFP8ILi9ENS5_IJNS4_1CILi1EEENSA_ILi4EEESB_EEENS1_35KernelTmaWarpSpecializedCooperativeEEENS5_IJNSA_ILi256EEENSA_ILi128EEENSA_ILi64EEEEEENS_12float_e5m2_tENS5_IJlSB_lEEESK_SL_NS4_8TiledMMAINS4_8MMA_AtomIJNS4_4SM904GMMA31MMA_64x128x32_F32E5M2E5M2_SS_TNILNSP_7ScaleInE1ELSR_1EEEEEENS4_6LayoutINS5_IJNSA_ILi2EEESB_SB_EEENS5_IJSB_NSA_ILi0EEESX_EEEEENS5_IJNS4_10UnderscoreES10_S10_EEEEENS4_23SM90_TMA_LOAD_MULTICASTENS4_14ComposedLayoutINS4_7SwizzleILi2ELi4ELi3EEENS4_18smem_ptr_flag_bitsILi8EEENSU_INS5_IJNSA_ILi8EEESI_EEENS5_IJSI_SB_EEEEEEEvNS4_8identityENS4_13SM90_TMA_LOADES1D_vS1E_EENS_8epilogue10collective6detail29Sm90TmaWarpSpecializedAdapterINS1I_15DefaultEpilogueISK_SL_SL_NS1H_6thread17LinearCombinationISK_Li1EffLNS1M_9ScaleType4KindE0ELNS_15FloatRoundStyleE2ESK_EENS1_15EpilogueDefaultEEEEEvvEEEEvNT_6ParamsE)
        /*0008*/ 	.word	0x000000a8


	//----- nvinfo : EIATTR_FRAME_SIZE
	.align		4
.L_12:
        /*000c*/ 	.byte	0x04, 0x11
        /*000e*/ 	.short	(.L_14 - .L_13)
	.align		4
.L_13:
        /*0010*/ 	.word	index@(_ZN7cutlass13device_kernelINS_4gemm6kernel13GemmUniversalIN4cute5tupleIJiiiiEEENS1_10collective13CollectiveMmaINS1_37MainloopSm90TmaGmmaWarpSpecializedFP8ILi9ENS5_IJNS4_1CILi1EEENSA_ILi4EEESB_EEENS1_35KernelTmaWarpSpecializedCooperativeEEENS5_IJNSA_ILi256EEENSA_ILi128EEENSA_ILi64EEEEEENS_12float_e5m2_tENS5_IJlSB_lEEESK_SL_NS4_8TiledMMAINS4_8MMA_AtomIJNS4_4SM904GMMA31MMA_64x128x32_F32E5M2E5M2_SS_TNILNSP_7ScaleInE1ELSR_1EEEEEENS4_6LayoutINS5_IJNSA_ILi2EEESB_SB_EEENS5_IJSB_NSA_ILi0EEESX_EEEEENS5_IJNS4_10UnderscoreES10_S10_EEEEENS4_23SM90_TMA_LOAD_MULTICASTENS4_14ComposedLayoutINS4_7SwizzleILi2ELi4ELi3EEENS4_18smem_ptr_flag_bitsILi8EEENSU_INS5_IJNSA_ILi8EEESI_EEENS5_IJSI_SB_EEEEEEEvNS4_8identityENS4_13SM90_TMA_LOADES1D_vS1E_EENS_8epilogue10collective6detail29Sm90TmaWarpSpecializedAdapterINS1I_15DefaultEpilogueISK_SL_SL_NS1H_6thread17LinearCombinationISK_Li1EffLNS1M_9ScaleType4KindE0ELNS_15FloatRoundStyleE2ESK_EENS1_15EpilogueDefaultEEEEEvvEEEEvNT_6ParamsE)
        /*0014*/ 	.word	0x00000100


	//----- nvinfo : EIATTR_MIN_STACK_SIZE
	.align		4
.L_14:
        /*0018*/ 	.byte	0x04, 0x12
        /*001a*/ 	.short	(.L_16 - .L_15)
	.align		4
.L_15:
        /*001c*/ 	.word	index@(_ZN7cutlass13device_kernelINS_4gemm6kernel13GemmUniversalIN4cute5tupleIJiiiiEEENS1_10collective13CollectiveMmaINS1_37MainloopSm90TmaGmmaWarpSpecializedFP8ILi9ENS5_IJNS4_1CILi1EEENSA_ILi4EEESB_EEENS1_35KernelTmaWarpSpecializedCooperativeEEENS5_IJNSA_ILi256EEENSA_ILi128EEENSA_ILi64EEEEEENS_12float_e5m2_tENS5_IJlSB_lEEESK_SL_NS4_8TiledMMAINS4_8MMA_AtomIJNS4_4SM904GMMA31MMA_64x128x32_F32E5M2E5M2_SS_TNILNSP_7ScaleInE1ELSR_1EEEEEENS4_6LayoutINS5_IJNSA_ILi2EEESB_SB_EEENS5_IJSB_NSA_ILi0EEESX_EEEEENS5_IJNS4_10UnderscoreES10_S10_EEEEENS4_23SM90_TMA_LOAD_MULTICASTENS4_14ComposedLayoutINS4_7SwizzleILi2ELi4ELi3EEENS4_18smem_ptr_flag_bitsILi8EEENSU_INS5_IJNSA_ILi8EEESI_EEENS5_IJSI_SB_EEEEEEEvNS4_8identityENS4_13SM90_TMA_LOADES1D_vS1E_EENS_8epilogue10collective6detail29Sm90TmaWarpSpecializedAdapterINS1I_15DefaultEpilogueISK_SL_SL_NS1H_6thread17LinearCombinationISK_Li1EffLNS1M_9ScaleType4KindE0ELNS_15FloatRoundStyleE2ESK_EENS1_15EpilogueDefaultEEEEEvvEEEEvNT_6ParamsE)
        /*0020*/ 	.word	0x00000100
.L_16:


//--------------------- .nv.compat                --------------------------
	.section	.nv.compat,"",@"SHT_CUDA_COMPAT_INFO"
	.align	4
        /*0000*/ 	.byte	0x02, 0x09, 0x01, 0x00, 0x02, 0x02, 0x04, 0x00, 0x02, 0x05, 0x05, 0x00, 0x03, 0x07, 0x01, 0x01
        /*0010*/ 	.byte	0x02, 0x03, 0x01, 0x00, 0x02, 0x06, 0x01, 0x00, 0x04, 0x0b, 0x08, 0x00, 0x00, 0x00, 0x00, 0x00
        /*0020*/ 	.byte	0x00, 0x00, 0x00, 0x00


//--------------------- .nv.info._ZN7cutlass13device_kernelINS_4gemm6kernel13GemmUniversalIN4cute5tupleIJiiiiEEENS1_10collective13CollectiveMmaINS1_37MainloopSm90TmaGmmaWarpSpecializedFP8ILi9ENS5_IJNS4_1CILi1EEENSA_ILi4EEESB_EEENS1_35KernelTmaWarpSpecializedCooperativeEEENS5_IJNSA_ILi256EEENSA_ILi128EEENSA_ILi64EEEEEENS_12float_e5m2_tENS5_IJlSB_lEEESK_SL_NS4_8TiledMMAINS4_8MMA_AtomIJNS4_4SM904GMMA31MMA_64x128x32_F32E5M2E5M2_SS_TNILNSP_7ScaleInE1ELSR_1EEEEEENS4_6LayoutINS5_IJNSA_ILi2EEESB_SB_EEENS5_IJSB_NSA_ILi0EEESX_EEEEENS5_IJNS4_10UnderscoreES10_S10_EEEEENS4_23SM90_TMA_LOAD_MULTICASTENS4_14ComposedLayoutINS4_7SwizzleILi2ELi4ELi3EEENS4_18smem_ptr_flag_bitsILi8EEENSU_INS5_IJNSA_ILi8EEESI_EEENS5_IJSI_SB_EEEEEEEvNS4_8identityENS4_13SM90_TMA_LOADES1D_vS1E_EENS_8epilogue10collective6detail29Sm90TmaWarpSpecializedAdapterINS1I_15DefaultEpilogueISK_SL_SL_NS1H_6thread17LinearCombinationISK_Li1EffLNS1M_9ScaleType4KindE0ELNS_15FloatRoundStyleE2ESK_EENS1_15EpilogueDefaultEEEEEvvEEEEvNT_6ParamsE --------------------------
	.section	.nv.info._ZN7cutlass13device_kernelINS_4gemm6kernel13GemmUniversalIN4cute5tupleIJiiiiEEENS1_10collective13CollectiveMmaINS1_37MainloopSm90TmaGmmaWarpSpecializedFP8ILi9ENS5_IJNS4_1CILi1EEENSA_ILi4EEESB_EEENS1_35KernelTmaWarpSpecializedCooperativeEEENS5_IJNSA_ILi256EEENSA_ILi128EEENSA_ILi64EEEEEENS_12float_e5m2_tENS5_IJlSB_lEEESK_SL_NS4_8TiledMMAINS4_8MMA_AtomIJNS4_4SM904GMMA31MMA_64x128x32_F32E5M2E5M2_SS_TNILNSP_7ScaleInE1ELSR_1EEEEEENS4_6LayoutINS5_IJNSA_ILi2EEESB_SB_EEENS5_IJSB_NSA_ILi0EEESX_EEEEENS5_IJNS4_10UnderscoreES10_S10_EEEEENS4_23SM90_TMA_LOAD_MULTICASTENS4_14ComposedLayoutINS4_7SwizzleILi2ELi4ELi3EEENS4_18smem_ptr_flag_bitsILi8EEENSU_INS5_IJNSA_ILi8EEESI_EEENS5_IJSI_SB_EEEEEEEvNS4_8identityENS4_13SM90_TMA_LOADES1D_vS1E_EENS_8epilogue10collective6detail29Sm90TmaWarpSpecializedAdapterINS1I_15DefaultEpilogueISK_SL_SL_NS1H_6thread17LinearCombinationISK_Li1EffLNS1M_9ScaleType4KindE0ELNS_15FloatRoundStyleE2ESK_EENS1_15EpilogueDefaultEEEEEvvEEEEvNT_6ParamsE,"",@"SHT_CUDA_INFO"
	.sectionflags	@""
	.align	4


	//----- nvinfo : EIATTR_CUDA_API_VERSION
	.align		4
        /*0000*/ 	.byte	0x04, 0x37
        /*0002*/ 	.short	(.L_18 - .L_17)
.L_17:
        /*0004*/ 	.word	0x00000082


	//----- nvinfo : EIATTR_KPARAM_INFO
	.align		4
.L_18:
        /*0008*/ 	.byte	0x04, 0x17
        /*000a*/ 	.short	(.L_20 - .L_19)
.L_19:
        /*000c*/ 	.word	0x00000000
        /*0010*/ 	.short	0x0000
        /*0012*/ 	.short	0x0070
        /*0014*/ 	.byte	0x00, 0xf0, 0x01, 0x10


	//----- nvinfo : EIATTR_SPARSE_MMA_MASK
	.align		4
.L_20:
        /*0018*/ 	.byte	0x03, 0x50
        /*001a*/ 	.short	0x0000


	//----- nvinfo : EIATTR_MAXREG_COUNT
	.align		4
        /*001c*/ 	.byte	0x03, 0x1b
        /*001e*/ 	.short	0x00a8


	//----- nvinfo : EIATTR_NUM_BARRIERS
	.align		4
        /*0020*/ 	.byte	0x02, 0x4c
        /*0022*/ 	.byte	0x01
	.zero		1


	//----- nvinfo : EIATTR_ANNOTATIONS
	.align		4
        /*0024*/ 	.byte	0x04, 0x55
        /*0026*/ 	.short	(.L_22 - .L_21)


	//   ....[0]....
.L_21:
        /*0028*/ 	.word	0x00000001
        /*002c*/ 	.byte	0x40, 0x07, 0x00, 0x00, 0x01, 0x00, 0x00, 0x00, 0x70, 0x09, 0x00, 0x00, 0x01, 0x00, 0x00, 0x00
        /* <DEDUP_REMOVED lines=195> */
        /*0c6c*/ 	.byte	0x20, 0x08, 0x01, 0x00, 0x01, 0x00, 0x00, 0x00, 0x70, 0x08, 0x01, 0x00


	//----- nvinfo : EIATTR_MERCURY_ISA_VERSION
	.align		4
.L_22:
        /*0c78*/ 	.byte	0x03, 0x5f
        /*0c7a*/ 	.short	0x0101


	//----- nvinfo : EIATTR_INT_WARP_WIDE_INSTR_OFFSETS
	.align		4
        /*0c7c*/ 	.byte	0x04, 0x31
        /*0c7e*/ 	.short	(.L_24 - .L_23)


	//   ....[0]....
.L_23:
        /*0c80*/ 	.word	0x00000600


	//   ....[1]....
        /*0c84*/ 	.word	0x00000620


	//   ....[2]....
        /*0c88*/ 	.word	0x00000770


	//----- nvinfo : EIATTR_COOP_GROUP_MASK_REGIDS
	.align		4
.L_24:
        /*0c8c*/ 	.byte	0x04, 0x29
        /*0c8e*/ 	.short	(.L_26 - .L_25)


	//   ....[0]....
.L_25:
        /*0c90*/ 	.word	0xffffffff


	//   ....[1]....
        /*0c94*/ 	.word	0xffffffff


	//   ....[2]....
        /*0c98*/ 	.word	0xffffffff


	//   ....[3]....
        /*0c9c*/ 	.word	0xffffffff


	//   ....[4]....
        /*0ca0*/ 	.word	0xffffffff


	//   ....[5]....
        /*0ca4*/ 	.word	0xffffffff


	//----- nvinfo : EIATTR_COOP_GROUP_INSTR_OFFSETS
	.align		4
.L_26:
        /*0ca8*/ 	.byte	0x04, 0x28
        /*0caa*/ 	.short	(.L_28 - .L_27)


	//   ....[0]....
.L_27:
        /*0cac*/ 	.word	0x00000070


	//   ....[1]....
        /*0cb0*/ 	.word	0x00000080


	//   ....[2]....
        /*0cb4*/ 	.word	0x000001a0


	//   ....[3]....
        /*0cb8*/ 	.word	0x00000490


	//   ....[4]....
        /*0cbc*/ 	.word	0x00000880


	//   ....[5]....
        /*0cc0*/ 	.word	0x00001600


	//----- nvinfo : EIATTR_REG_RECONFIG
	.align		4
.L_28:
        /*0cc4*/ 	.byte	0x01, 0x54
	.zero		2


	//----- nvinfo : EIATTR_MBARRIER_INSTR_OFFSETS
	.align		4
        /*0cc8*/ 	.byte	0x04, 0x39
        /*0cca*/ 	.short	(.L_30 - .L_29)


	//   ....[0]....
.L_29:
        /*0ccc*/ 	.word	0x00000340
        /*0cd0*/ 	.word	0x000000ff
        /*0cd4*/ 	.word	0x00000000
        /*0cd8*/ 	.short	0x0100
        /*0cda*/ 	.byte	0x09
	.zero		1


	//   ....[1]....
        /*0cdc*/ 	.word	0x00000350
        /*0ce0*/ 	.word	0x000000ff
        /*0ce4*/ 	.word	0x00000048
        /*0ce8*/ 	.short	0x0100
        /*0cea*/ 	.byte	0x09
	.zero		1


	//   ....[2]....
        /*0cec*/ 	.word	0x00000360
        /*0cf0*/ 	.word	0x000000ff
        /*0cf4*/ 	.word	0x00000008
        /*0cf8*/ 	.short	0x0100
        /*0cfa*/ 	.byte	0x09
	.zero		1


	//   ....[3]....
        /*0cfc*/ 	.word	0x00000370
        /*0d00*/ 	.word	0x000000ff
        /*0d04*/ 	.word	0x00000050
        /*0d08*/ 	.short	0x0100
        /*0d0a*/ 	.byte	0x09
	.zero		1


	//   ....[4]....
        /*0d0c*/ 	.word	0x00000380
        /*0d10*/ 	.word	0x000000ff
        /*0d14*/ 	.word	0x00000010
        /*0d18*/ 	.short	0x0100
        /*0d1a*/ 	.byte	0x09
	.zero		1


	//   ....[5]....
        /*0d1c*/ 	.word	0x00000390
        /*0d20*/ 	.word	0x000000ff
        /*0d24*/ 	.word	0x00000058
        /*0d28*/ 	.short	0x0100
        /*0d2a*/ 	.byte	0x09
	.zero		1


	//   ....[6]....
        /*0d2c*/ 	.word	0x000003a0
        /*0d30*/ 	.word	0x000000ff
        /*0d34*/ 	.word	0x00000018
        /*0d38*/ 	.short	0x0100
        /*0d3a*/ 	.byte	0x09
	.zero		1


	//   ....[7]....
        /*0d3c*/ 	.word	0x000003b0
        /*0d40*/ 	.word	0x000000ff
        /*0d44*/ 	.word	0x00000060
        /*0d48*/ 	.short	0x0100
        /*0d4a*/ 	.byte	0x09
	.zero		1


	//   ....[8]....
        /*0d4c*/ 	.word	0x000003c0
        /*0d50*/ 	.word	0x000000ff
        /*0d54*/ 	.word	0x00000020
        /*0d58*/ 	.short	0x0100
        /*0d5a*/ 	.byte	0x09
	.zero		1


	//   ....[9]....
        /*0d5c*/ 	.word	0x000003d0
        /*0d60*/ 	.word	0x000000ff
        /*0d64*/ 	.word	0x00000068
        /*0d68*/ 	.short	0x0100
        /*0d6a*/ 	.byte	0x09
	.zero		1


	//   ....[10]....
        /*0d6c*/ 	.word	0x000003e0
        /*0d70*/ 	.word	0x000000ff
        /*0d74*/ 	.word	0x00000028
        /*0d78*/ 	.short	0x0100
        /*0d7a*/ 	.byte	0x09
	.zero		1


	//   ....[11]....
        /*0d7c*/ 	.word	0x000003f0
        /*0d80*/ 	.word	0x000000ff
        /*0d84*/ 	.word	0x00000070
        /*0d88*/ 	.short	0x0100
        /*0d8a*/ 	.byte	0x09
	.zero		1


	//   ....[12]....
        /*0d8c*/ 	.word	0x00000400
        /*0d90*/ 	.word	0x000000ff
        /*0d94*/ 	.word	0x00000030
        /*0d98*/ 	.short	0x0100
        /*0d9a*/ 	.byte	0x09
	.zero		1


	//   ....[13]....
        /*0d9c*/ 	.word	0x00000410
        /*0da0*/ 	.word	0x000000ff
        /*0da4*/ 	.word	0x00000078
        /*0da8*/ 	.short	0x0100
        /*0daa*/ 	.byte	0x09
	.zero		1


	//   ....[14]....
        /*0dac*/ 	.word	0x00000420
        /*0db0*/ 	.word	0x000000ff
        /*0db4*/ 	.word	0x00000038
        /*0db8*/ 	.short	0x0100
        /*0dba*/ 	.byte	0x09
	.zero		1


	//   ....[15]....
        /*0dbc*/ 	.word	0x00000430
        /*0dc0*/ 	.word	0x000000ff
        /*0dc4*/ 	.word	0x00000080
        /*0dc8*/ 	.short	0x0100
        /*0dca*/ 	.byte	0x09
	.zero		1


	//   ....[16]....
        /*0dcc*/ 	.word	0x00000440
        /*0dd0*/ 	.word	0x000000ff
        /*0dd4*/ 	.word	0x00000040
        /*0dd8*/ 	.short	0x0100
        /*0dda*/ 	.byte	0x09
	.zero		1


	//   ....[17]....
        /*0ddc*/ 	.word	0x00000450
        /*0de0*/ 	.word	0x000000ff
        /*0de4*/ 	.word	0x00000088
        /*0de8*/ 	.short	0x0100
        /*0dea*/ 	.byte	0x09
	.zero		1


	//   ....[18]....
        /*0dec*/ 	.word	0x00000800
        /*0df0*/ 	.word	0x000000ff
        /*0df4*/ 	.word	0x000000a0
        /*0df8*/ 	.short	0x0100
        /*0dfa*/ 	.byte	0x06
	.zero		1


	//   ....[19]....
        /*0dfc*/ 	.word	0x00000830
        /*0e00*/ 	.word	0x000000ff
        /*0e04*/ 	.word	0x000000a8
        /*0e08*/ 	.short	0x0100
        /*0e0a*/ 	.byte	0x06
	.zero		1


	//   ....[20]....
        /*0e0c*/ 	.word	0x00001e10
        /*0e10*/ 	.word	0x000000ff
        /*0e14*/ 	.word	0x00000000
        /*0e18*/ 	.short	0x010a
        /*0e1a*/ 	.byte	0x06
	.zero		1


	//   ....[21]....
        /*0e1c*/ 	.word	0x00001e50
        /*0e20*/ 	.word	0x000000ff
        /*0e24*/ 	.word	0x00000000
        /*0e28*/ 	.short	0x010a
        /*0e2a*/ 	.byte	0x06
	.zero		1


	//   ....[22]....
        /*0e2c*/ 	.word	0x000030e0
        /*0e30*/ 	.word	0x000000ff
        /*0e34*/ 	.word	0x00000000
        /*0e38*/ 	.short	0x010a
        /*0e3a*/ 	.byte	0x10
	.zero		1


	//   ....[23]....
        /*0e3c*/ 	.word	0x00003120
        /*0e40*/ 	.word	0x000000ff
        /*0e44*/ 	.word	0x00000000
        /*0e48*/ 	.short	0x010a
        /*0e4a*/ 	.byte	0x10
	.zero		1


	//   ....[24]....
        /*0e4c*/ 	.word	0x00004200
        /*0e50*/ 	.word	0x000000e5
        /*0e54*/ 	.word	0x00000000
        /*0e58*/ 	.short	0x0101
        /*0e5a*/ 	.byte	0x3f
	.zero		1


	//   ....[25]....
        /*0e5c*/ 	.word	0x000053f0
        /*0e60*/ 	.word	0x00000018
        /*0e64*/ 	.word	0x00000000
        /*0e68*/ 	.short	0x0101
        /*0e6a*/ 	.byte	0x3f
	.zero		1


	//   ....[26]....
        /*0e6c*/ 	.word	0x0000f7a0
        /*0e70*/ 	.word	0x0000000d
        /*0e74*/ 	.word	0x00000048
        /*0e78*/ 	.short	0x010a
        /*0e7a*/ 	.byte	0x3f
	.zero		1


	//   ....[27]....
        /*0e7c*/ 	.word	0x0000fb70
        /*0e80*/ 	.word	0x00000005
        /*0e84*/ 	.word	0x000000a8
        /*0e88*/ 	.short	0x0101
        /*0e8a*/ 	.byte	0x3f
	.zero		1


	//   ....[28]....
        /*0e8c*/ 	.word	0x000102f0
        /*0e90*/ 	.word	0x00000007
        /*0e94*/ 	.word	0x00000000
        /*0e98*/ 	.short	0x010a
        /*0e9a*/ 	.byte	0x3f
	.zero		1


	//   ....[29]....
        /*0e9c*/ 	.word	0x00010370
        /*0ea0*/ 	.word	0x00000008
        /*0ea4*/ 	.word	0x00000000
        /*0ea8*/ 	.short	0x010a
        /*0eaa*/ 	.byte	0x3f
	.zero		1


	//   ....[30]....
        /*0eac*/ 	.word	0x00010400
        /*0eb0*/ 	.word	0x00000009
        /*0eb4*/ 	.word	0x00000000
        /*0eb8*/ 	.short	0x010a
        /*0eba*/ 	.byte	0x3f
	.zero		1


	//   ....[31]....
        /*0ebc*/ 	.word	0x00010490
        /*0ec0*/ 	.word	0x00000008
        /*0ec4*/ 	.word	0x00000000
        /*0ec8*/ 	.short	0x010a
        /*0eca*/ 	.byte	0x3f
	.zero		1


	//   ....[32]....
        /*0ecc*/ 	.word	0x00010520
        /*0ed0*/ 	.word	0x00000009
        /*0ed4*/ 	.word	0x00000000
        /*0ed8*/ 	.short	0x010a
        /*0eda*/ 	.byte	0x3f
	.zero		1


	//   ....[33]....
        /*0edc*/ 	.word	0x000105b0
        /*0ee0*/ 	.word	0x00000008
        /*0ee4*/ 	.word	0x00000000
        /*0ee8*/ 	.short	0x010a
        /*0eea*/ 	.byte	0x3f
	.zero		1


	//   ....[34]....
        /*0eec*/ 	.word	0x00010640
        /*0ef0*/ 	.word	0x00000009
        /*0ef4*/ 	.word	0x00000000
        /*0ef8*/ 	.short	0x010a
        /*0efa*/ 	.byte	0x3f
	.zero		1


	//   ....[35]....
        /*0efc*/ 	.word	0x000106d0
        /*0f00*/ 	.word	0x00000006
        /*0f04*/ 	.word	0x00000000
        /*0f08*/ 	.short	0x010a
        /*0f0a*/ 	.byte	0x3f
	.zero		1


	//   ....[36]....
        /*0f0c*/ 	.word	0x00010760
        /*0f10*/ 	.word	0x00000003
        /*0f14*/ 	.word	0x00000000
        /*0f18*/ 	.short	0x010a
        /*0f1a*/ 	.byte	0x3f
	.zero		1


	//   ....[37]....
        /*0f1c*/ 	.word	0x000107d0
        /*0f20*/ 	.word	0x00000003
        /*0f24*/ 	.word	0x00000000
        /*0f28*/ 	.short	0x010a
        /*0f2a*/ 	.byte	0x3f
	.zero		1


	//   ....[38]....
        /*0f2c*/ 	.word	0x00010840
        /*0f30*/ 	.word	0x00000000
        /*0f34*/ 	.word	0x00000000
        /*0f38*/ 	.short	0x010a
        /*0f3a*/ 	.byte	0x3f
	.zero		1


	//   ....[39]....
        /*0f3c*/ 	.word	0x00010920
        /*0f40*/ 	.word	0x0000000d
        /*0f44*/ 	.word	0x00000048
        /*0f48*/ 	.short	0x010a
        /*0f4a*/ 	.byte	0x3f
	.zero		1


	//   ....[40]....
        /*0f4c*/ 	.word	0x000109f0
        /*0f50*/ 	.word	0x00000007
        /*0f54*/ 	.word	0x00000000
        /*0f58*/ 	.short	0x010a
        /*0f5a*/ 	.byte	0x3f
	.zero		1


	//   ....[41]....
        /*0f5c*/ 	.word	0x00010a40
        /*0f60*/ 	.word	0x00000008
        /*0f64*/ 	.word	0x00000000
        /*0f68*/ 	.short	0x010a
        /*0f6a*/ 	.byte	0x3f
	.zero		1


	//   ....[42]....
        /*0f6c*/ 	.word	0x00010a90
        /*0f70*/ 	.word	0x00000009
        /*0f74*/ 	.word	0x00000000
        /*0f78*/ 	.short	0x010a
        /*0f7a*/ 	.byte	0x3f
	.zero		1


	//   ....[43]....
        /*0f7c*/ 	.word	0x00010ae0
        /*0f80*/ 	.word	0x00000008
        /*0f84*/ 	.word	0x00000000
        /*0f88*/ 	.short	0x010a
        /*0f8a*/ 	.byte	0x3f
	.zero		1


	//   ....[44]....
        /*0f8c*/ 	.word	0x00010b30
        /*0f90*/ 	.word	0x00000009
        /*0f94*/ 	.word	0x00000000
        /*0f98*/ 	.short	0x010a
        /*0f9a*/ 	.byte	0x3f
	.zero		1


	//   ....[45]....
        /*0f9c*/ 	.word	0x00010b80
        /*0fa0*/ 	.word	0x00000008
        /*0fa4*/ 	.word	0x00000000
        /*0fa8*/ 	.short	0x010a
        /*0faa*/ 	.byte	0x3f
	.zero		1


	//   ....[46]....
        /*0fac*/ 	.word	0x00010bd0
        /*0fb0*/ 	.word	0x00000009
        /*0fb4*/ 	.word	0x00000000
        /*0fb8*/ 	.short	0x010a
        /*0fba*/ 	.byte	0x3f
	.zero		1


	//   ....[47]....
        /*0fbc*/ 	.word	0x00010c20
        /*0fc0*/ 	.word	0x00000006
        /*0fc4*/ 	.word	0x00000000
        /*0fc8*/ 	.short	0x010a
        /*0fca*/ 	.byte	0x3f
	.zero		1


	//----- nvinfo : EIATTR_NUM_MBARRIERS
	.align		4
.L_30:
        /*0fcc*/ 	.byte	0x03, 0x38
        /*0fce*/ 	.short	0x0014


	//----- nvinfo : EIATTR_EXIT_INSTR_OFFSETS
	.align		4
        /*0fd0*/ 	.byte	0x04, 0x1c
        /*0fd2*/ 	.short	(.L_32 - .L_31)


	//   ....[0]....
.L_31:
        /*0fd4*/ 	.word	0x00000a10


	//   ....[1]....
        /*0fd8*/ 	.word	0x000012a0


	//   ....[2]....
        /*0fdc*/ 	.word	0x0000ee90


	//   ....[3]....
        /*0fe0*/ 	.word	0x0000f420


	//   ....[4]....
        /*0fe4*/ 	.word	0x000107b0


	//----- nvinfo : EIATTR_MAX_THREADS
	.align		4
.L_32:
        /*0fe8*/ 	.byte	0x04, 0x05
        /*0fea*/ 	.short	(.L_34 - .L_33)
.L_33:
        /*0fec*/ 	.word	0x00000180
        /*0ff0*/ 	.word	0x00000001
        /*0ff4*/ 	.word	0x00000001


	//----- nvinfo : EIATTR_CRS_STACK_SIZE
	.align		4
.L_34:
        /*0ff8*/ 	.byte	0x04, 0x1e
        /*0ffa*/ 	.short	(.L_36 - .L_35)
.L_35:
        /*0ffc*/ 	.word	0x00000000


	//----- nvinfo : EIATTR_CBANK_PARAM_SIZE
	.align		4
.L_36:
        /*1000*/ 	.byte	0x03, 0x19
        /*1002*/ 	.short	0x0470


	//----- nvinfo : EIATTR_PARAM_CBANK
	.align		4
        /*1004*/ 	.byte	0x04, 0x0a
        /*1006*/ 	.short	(.L_38 - .L_37)
	.align		4
.L_37:
        /*1008*/ 	.word	index@(.nv.constant0._ZN7cutlass13device_kernelINS_4gemm6kernel13GemmUniversalIN4cute5tupleIJiiiiEEENS1_10collective13CollectiveMmaINS1_37MainloopSm90TmaGmmaWarpSpecializedFP8ILi9ENS5_IJNS4_1CILi1EEENSA_ILi4EEESB_EEENS1_35KernelTmaWarpSpecializedCooperativeEEENS5_IJNSA_ILi256EEENSA_ILi128EEENSA_ILi64EEEEEENS_12float_e5m2_tENS5_IJlSB_lEEESK_SL_NS4_8TiledMMAINS4_8MMA_AtomIJNS4_4SM904GMMA31MMA_64x128x32_F32E5M2E5M2_SS_TNILNSP_7ScaleInE1ELSR_1EEEEEENS4_6LayoutINS5_IJNSA_ILi2EEESB_SB_EEENS5_IJSB_NSA_ILi0EEESX_EEEEENS5_IJNS4_10UnderscoreES10_S10_EEEEENS4_23SM90_TMA_LOAD_MULTICASTENS4_14ComposedLayoutINS4_7SwizzleILi2ELi4ELi3EEENS4_18smem_ptr_flag_bitsILi8EEENSU_INS5_IJNSA_ILi8EEESI_EEENS5_IJSI_SB_EEEEEEEvNS4_8identityENS4_13SM90_TMA_LOADES1D_vS1E_EENS_8epilogue10collective6detail29Sm90TmaWarpSpecializedAdapterINS1I_15DefaultEpilogueISK_SL_SL_NS1H_6thread17LinearCombinationISK_Li1EffLNS1M_9ScaleType4KindE0ELNS_15FloatRoundStyleE2ESK_EENS1_15EpilogueDefaultEEEEEvvEEEEvNT_6ParamsE)
        /*100c*/ 	.short	0x0210
        /*100e*/ 	.short	0x0470


	//----- nvinfo : EIATTR_SW_WAR
	.align		4
.L_38:
        /*1010*/ 	.byte	0x04, 0x36
        /*1012*/ 	.short	(.L_40 - .L_39)
.L_39:
        /*1014*/ 	.word	0x00000008
.L_40:


//--------------------- .nv.callgraph             --------------------------
	.section	.nv.callgraph,"",@"SHT_CUDA_CALLGRAPH"
	.align	4
	.sectionentsize	8
	.align		4
        /*0000*/ 	.word	0x00000000
	.align		4
        /*0004*/ 	.word	0xffffffff
	.align		4
        /*0008*/ 	.word	0x00000000
	.align		4
        /*000c*/ 	.word	0xfffffffe
	.align		4
        /*0010*/ 	.word	0x00000000
	.align		4
        /*0014*/ 	.word	0xfffffffd
	.align		4
        /*0018*/ 	.word	0x00000000
	.align		4
        /*001c*/ 	.word	0xfffffffc


//--------------------- .nv.constant4             --------------------------
	.section	.nv.constant4,"a",@progbits
	.align	8
	.align		8
.nv.constant4:
        /*0000*/ 	.dword	_ZN40_INTERNAL_977e059f_4_k_cu_1a586ef3_218614cuda3std3__45__cpo5beginE
	.align		8
        /*0008*/ 	.dword	_ZN40_INTERNAL_977e059f_4_k_cu_1a586ef3_218614cuda3std3__45__cpo3endE
	.align		8
        /*0010*/ 	.dword	_ZN40_INTERNAL_977e059f_4_k_cu_1a586ef3_218614cuda3std3__45__cpo6cbeginE
	.align		8
        /*0018*/ 	.dword	_ZN40_INTERNAL_977e059f_4_k_cu_1a586ef3_218614cuda3std3__45__cpo4cendE
	.align		8
        /*0020*/ 	.dword	_ZN40_INTERNAL_977e059f_4_k_cu_1a586ef3_218614cuda3std3__442_GLOBAL__N__977e059f_4_k_cu_1a586ef3_218616ignoreE
	.align		8
        /*0028*/ 	.dword	_ZN40_INTERNAL_977e059f_4_k_cu_1a586ef3_218614cuda3std3__419piecewise_constructE
	.align		8
        /*0030*/ 	.dword	_ZN40_INTERNAL_977e059f_4_k_cu_1a586ef3_218614cuda3std3__48in_placeE
	.align		8
        /*0038*/ 	.dword	_ZN40_INTERNAL_977e059f_4_k_cu_1a586ef3_218614cuda3std6ranges3__45__cpo4swapE
	.align		8
        /*0040*/ 	.dword	_ZN40_INTERNAL_977e059f_4_k_cu_1a586ef3_218614cuda3std6ranges3__45__cpo9iter_moveE
	.align		8
        /*0048*/ 	.dword	_ZN40_INTERNAL_977e059f_4_k_cu_1a586ef3_218614cute7productE
	.align		8
        /*0050*/ 	.dword	_ZN40_INTERNAL_977e059f_4_k_cu_1a586ef3_218614cute1_E


//--------------------- .text._ZN7cutlass13device_kernelINS_4gemm6kernel13GemmUniversalIN4cute5tupleIJiiiiEEENS1_10collective13CollectiveMmaINS1_37MainloopSm90TmaGmmaWarpSpecializedFP8ILi9ENS5_IJNS4_1CILi1EEENSA_ILi4EEESB_EEENS1_35KernelTmaWarpSpecializedCooperativeEEENS5_IJNSA_ILi256EEENSA_ILi128EEENSA_ILi64EEEEEENS_12float_e5m2_tENS5_IJlSB_lEEESK_SL_NS4_8TiledMMAINS4_8MMA_AtomIJNS4_4SM904GMMA31MMA_64x128x32_F32E5M2E5M2_SS_TNILNSP_7ScaleInE1ELSR_1EEEEEENS4_6LayoutINS5_IJNSA_ILi2EEESB_SB_EEENS5_IJSB_NSA_ILi0EEESX_EEEEENS5_IJNS4_10UnderscoreES10_S10_EEEEENS4_23SM90_TMA_LOAD_MULTICASTENS4_14ComposedLayoutINS4_7SwizzleILi2ELi4ELi3EEENS4_18smem_ptr_flag_bitsILi8EEENSU_INS5_IJNSA_ILi8EEESI_EEENS5_IJSI_SB_EEEEEEEvNS4_8identityENS4_13SM90_TMA_LOADES1D_vS1E_EENS_8epilogue10collective6detail29Sm90TmaWarpSpecializedAdapterINS1I_15DefaultEpilogueISK_SL_SL_NS1H_6thread17LinearCombinationISK_Li1EffLNS1M_9ScaleType4KindE0ELNS_15FloatRoundStyleE2ESK_EENS1_15EpilogueDefaultEEEEEvvEEEEvNT_6ParamsE --------------------------
	.section	.text._ZN7cutlass13device_kernelINS_4gemm6kernel13GemmUniversalIN4cute5tupleIJiiiiEEENS1_10collective13CollectiveMmaINS1_37MainloopSm90TmaGmmaWarpSpecializedFP8ILi9ENS5_IJNS4_1CILi1EEENSA_ILi4EEESB_EEENS1_35KernelTmaWarpSpecializedCooperativeEEENS5_IJNSA_ILi256EEENSA_ILi128EEENSA_ILi64EEEEEENS_12float_e5m2_tENS5_IJlSB_lEEESK_SL_NS4_8TiledMMAINS4_8MMA_AtomIJNS4_4SM904GMMA31MMA_64x128x32_F32E5M2E5M2_SS_TNILNSP_7ScaleInE1ELSR_1EEEEEENS4_6LayoutINS5_IJNSA_ILi2EEESB_SB_EEENS5_IJSB_NSA_ILi0EEESX_EEEEENS5_IJNS4_10UnderscoreES10_S10_EEEEENS4_23SM90_TMA_LOAD_MULTICASTENS4_14ComposedLayoutINS4_7SwizzleILi2ELi4ELi3EEENS4_18smem_ptr_flag_bitsILi8EEENSU_INS5_IJNSA_ILi8EEESI_EEENS5_IJSI_SB_EEEEEEEvNS4_8identityENS4_13SM90_TMA_LOADES1D_vS1E_EENS_8epilogue10collective6detail29Sm90TmaWarpSpecializedAdapterINS1I_15DefaultEpilogueISK_SL_SL_NS1H_6thread17LinearCombinationISK_Li1EffLNS1M_9ScaleType4KindE0ELNS_15FloatRoundStyleE2ESK_EENS1_15EpilogueDefaultEEEEEvvEEEEvNT_6ParamsE,"ax",@progbits
	.align	128
.text._ZN7cutlass13device_kernelINS_4gemm6kernel13GemmUniversalIN4cute5tupleIJiiiiEEENS1_10collective13CollectiveMmaINS1_37MainloopSm90TmaGmmaWarpSpecializedFP8ILi9ENS5_IJNS4_1CILi1EEENSA_ILi4EEESB_EEENS1_35KernelTmaWarpSpecializedCooperativeEEENS5_IJNSA_ILi256EEENSA_ILi128EEENSA_ILi64EEEEEENS_12float_e5m2_tENS5_IJlSB_lEEESK_SL_NS4_8TiledMMAINS4_8MMA_AtomIJNS4_4SM904GMMA31MMA_64x128x32_F32E5M2E5M2_SS_TNILNSP_7ScaleInE1ELSR_1EEEEEENS4_6LayoutINS5_IJNSA_ILi2EEESB_SB_EEENS5_IJSB_NSA_ILi0EEESX_EEEEENS5_IJNS4_10UnderscoreES10_S10_EEEEENS4_23SM90_TMA_LOAD_MULTICASTENS4_14ComposedLayoutINS4_7SwizzleILi2ELi4ELi3EEENS4_18smem_ptr_flag_bitsILi8EEENSU_INS5_IJNSA_ILi8EEESI_EEENS5_IJSI_SB_EEEEEEEvNS4_8identityENS4_13SM90_TMA_LOADES1D_vS1E_EENS_8epilogue10collective6detail29Sm90TmaWarpSpecializedAdapterINS1I_15DefaultEpilogueISK_SL_SL_NS1H_6thread17LinearCombinationISK_Li1EffLNS1M_9ScaleType4KindE0ELNS_15FloatRoundStyleE2ESK_EENS1_15EpilogueDefaultEEEEEvvEEEEvNT_6ParamsE:
        .type           _ZN7cutlass13device_kernelINS_4gemm6kernel13GemmUniversalIN4cute5tupleIJiiiiEEENS1_10collective13CollectiveMmaINS1_37MainloopSm90TmaGmmaWarpSpecializedFP8ILi9ENS5_IJNS4_1CILi1EEENSA_ILi4EEESB_EEENS1_35KernelTmaWarpSpecializedCooperativeEEENS5_IJNSA_ILi256EEENSA_ILi128EEENSA_ILi64EEEEEENS_12float_e5m2_tENS5_IJlSB_lEEESK_SL_NS4_8TiledMMAINS4_8MMA_AtomIJNS4_4SM904GMMA31MMA_64x128x32_F32E5M2E5M2_SS_TNILNSP_7ScaleInE1ELSR_1EEEEEENS4_6LayoutINS5_IJNSA_ILi2EEESB_SB_EEENS5_IJSB_NSA_ILi0EEESX_EEEEENS5_IJNS4_10UnderscoreES10_S10_EEEEENS4_23SM90_TMA_LOAD_MULTICASTENS4_14ComposedLayoutINS4_7SwizzleILi2ELi4ELi3EEENS4_18smem_ptr_flag_bitsILi8EEENSU_INS5_IJNSA_ILi8EEESI_EEENS5_IJSI_SB_EEEEEEEvNS4_8identityENS4_13SM90_TMA_LOADES1D_vS1E_EENS_8epilogue10collective6detail29Sm90TmaWarpSpecializedAdapterINS1I_15DefaultEpilogueISK_SL_SL_NS1H_6thread17LinearCombinationISK_Li1EffLNS1M_9ScaleType4KindE0ELNS_15FloatRoundStyleE2ESK_EENS1_15EpilogueDefaultEEEEEvvEEEEvNT_6ParamsE,@function
        .size           _ZN7cutlass13device_kernelINS_4gemm6kernel13GemmUniversalIN4cute5tupleIJiiiiEEENS1_10collective13CollectiveMmaINS1_37MainloopSm90TmaGmmaWarpSpecializedFP8ILi9ENS5_IJNS4_1CILi1EEENSA_ILi4EEESB_EEENS1_35KernelTmaWarpSpecializedCooperativeEEENS5_IJNSA_ILi256EEENSA_ILi128EEENSA_ILi64EEEEEENS_12float_e5m2_tENS5_IJlSB_lEEESK_SL_NS4_8TiledMMAINS4_8MMA_AtomIJNS4_4SM904GMMA31MMA_64x128x32_F32E5M2E5M2_SS_TNILNSP_7ScaleInE1ELSR_1EEEEEENS4_6LayoutINS5_IJNSA_ILi2EEESB_SB_EEENS5_IJSB_NSA_ILi0EEESX_EEEEENS5_IJNS4_10UnderscoreES10_S10_EEEEENS4_23SM90_TMA_LOAD_MULTICASTENS4_14ComposedLayoutINS4_7SwizzleILi2ELi4ELi3EEENS4_18smem_ptr_flag_bitsILi8EEENSU_INS5_IJNSA_ILi8EEESI_EEENS5_IJSI_SB_EEEEEEEvNS4_8identityENS4_13SM90_TMA_LOADES1D_vS1E_EENS_8epilogue10collective6detail29Sm90TmaWarpSpecializedAdapterINS1I_15DefaultEpilogueISK_SL_SL_NS1H_6thread17LinearCombinationISK_Li1EffLNS1M_9ScaleType4KindE0ELNS_15FloatRoundStyleE2ESK_EENS1_15EpilogueDefaultEEEEEvvEEEEvNT_6ParamsE,(.L_x_345 - _ZN7cutlass13device_kernelINS_4gemm6kernel13GemmUniversalIN4cute5tupleIJiiiiEEENS1_10collective13CollectiveMmaINS1_37MainloopSm90TmaGmmaWarpSpecializedFP8ILi9ENS5_IJNS4_1CILi1EEENSA_ILi4EEESB_EEENS1_35KernelTmaWarpSpecializedCooperativeEEENS5_IJNSA_ILi256EEENSA_ILi128EEENSA_ILi64EEEEEENS_12float_e5m2_tENS5_IJlSB_lEEESK_SL_NS4_8TiledMMAINS4_8MMA_AtomIJNS4_4SM904GMMA31MMA_64x128x32_F32E5M2E5M2_SS_TNILNSP_7ScaleInE1ELSR_1EEEEEENS4_6LayoutINS5_IJNSA_ILi2EEESB_SB_EEENS5_IJSB_NSA_ILi0EEESX_EEEEENS5_IJNS4_10UnderscoreES10_S10_EEEEENS4_23SM90_TMA_LOAD_MULTICASTENS4_14ComposedLayoutINS4_7SwizzleILi2ELi4ELi3EEENS4_18smem_ptr_flag_bitsILi8EEENSU_INS5_IJNSA_ILi8EEESI_EEENS5_IJSI_SB_EEEEEEEvNS4_8identityENS4_13SM90_TMA_LOADES1D_vS1E_EENS_8epilogue10collective6detail29Sm90TmaWarpSpecializedAdapterINS1I_15DefaultEpilogueISK_SL_SL_NS1H_6thread17LinearCombinationISK_Li1EffLNS1M_9ScaleType4KindE0ELNS_15FloatRoundStyleE2ESK_EENS1_15EpilogueDefaultEEEEEvvEEEEvNT_6ParamsE)
        .other          _ZN7cutlass13device_kernelINS_4gemm6kernel13GemmUniversalIN4cute5tupleIJiiiiEEENS1_10collective13CollectiveMmaINS1_37MainloopSm90TmaGmmaWarpSpecializedFP8ILi9ENS5_IJNS4_1CILi1EEENSA_ILi4EEESB_EEENS1_35KernelTmaWarpSpecializedCooperativeEEENS5_IJNSA_ILi256EEENSA_ILi128EEENSA_ILi64EEEEEENS_12float_e5m2_tENS5_IJlSB_lEEESK_SL_NS4_8TiledMMAINS4_8MMA_AtomIJNS4_4SM904GMMA31MMA_64x128x32_F32E5M2E5M2_SS_TNILNSP_7ScaleInE1ELSR_1EEEEEENS4_6LayoutINS5_IJNSA_ILi2EEESB_SB_EEENS5_IJSB_NSA_ILi0EEESX_EEEEENS5_IJNS4_10UnderscoreES10_S10_EEEEENS4_23SM90_TMA_LOAD_MULTICASTENS4_14ComposedLayoutINS4_7SwizzleILi2ELi4ELi3EEENS4_18smem_ptr_flag_bitsILi8EEENSU_INS5_IJNSA_ILi8EEESI_EEENS5_IJSI_SB_EEEEEEEvNS4_8identityENS4_13SM90_TMA_LOADES1D_vS1E_EENS_8epilogue10collective6detail29Sm90TmaWarpSpecializedAdapterINS1I_15DefaultEpilogueISK_SL_SL_NS1H_6thread17LinearCombinationISK_Li1EffLNS1M_9ScaleType4KindE0ELNS_15FloatRoundStyleE2ESK_EENS1_15EpilogueDefaultEEEEEvvEEEEvNT_6ParamsE,@"STO_CUDA_ENTRY STV_DEFAULT"
_ZN7cutlass13device_kernelINS_4gemm6kernel13GemmUniversalIN4cute5tupleIJiiiiEEENS1_10collective13CollectiveMmaINS1_37MainloopSm90TmaGmmaWarpSpecializedFP8ILi9ENS5_IJNS4_1CILi1EEENSA_ILi4EEESB_EEENS1_35KernelTmaWarpSpecializedCooperativeEEENS5_IJNSA_ILi256EEENSA_ILi128EEENSA_ILi64EEEEEENS_12float_e5m2_tENS5_IJlSB_lEEESK_SL_NS4_8TiledMMAINS4_8MMA_AtomIJNS4_4SM904GMMA31MMA_64x128x32_F32E5M2E5M2_SS_TNILNSP_7ScaleInE1ELSR_1EEEEEENS4_6LayoutINS5_IJNSA_ILi2EEESB_SB_EEENS5_IJSB_NSA_ILi0EEESX_EEEEENS5_IJNS4_10UnderscoreES10_S10_EEEEENS4_23SM90_TMA_LOAD_MULTICASTENS4_14ComposedLayoutINS4_7SwizzleILi2ELi4ELi3EEENS4_18smem_ptr_flag_bitsILi8EEENSU_INS5_IJNSA_ILi8EEESI_EEENS5_IJSI_SB_EEEEEEEvNS4_8identityENS4_13SM90_TMA_LOADES1D_vS1E_EENS_8epilogue10collective6detail29Sm90TmaWarpSpecializedAdapterINS1I_15DefaultEpilogueISK_SL_SL_NS1H_6thread17LinearCombinationISK_Li1EffLNS1M_9ScaleType4KindE0ELNS_15FloatRoundStyleE2ESK_EENS1_15EpilogueDefaultEEEEEvvEEEEvNT_6ParamsE:
[----:B------:R-:W0:Y:S02]  /*0000*/  LDC R1, c[0x0][0x28] ;  /* 0x00000a00ff017b82 */ /* 0x000e240000000800 */
[----:B0-----:R-:W-:Y:S01]  /*0010*/  VIADD R1, R1, 0xffffff00 ;  /* 0xffffff0001017836 */ /* 0x001fe20000000000 */
[----:B------:R-:W0:Y:S01]  /*0020*/  S2R R5, SR_TID.X ;  /* 0x0000000000057919 */ /* 0x000e220000002100 */
[----:B------:R-:W-:Y:S01]  /*0030*/  ELECT P0, URZ, PT ;  /* 0x00000000003f782f */ /* 0x000fe20003800000 */
[----:B------:R-:W-:Y:S01]  /*0040*/  BSSY B0, `(.L_x_0) ;  /* 0x0000015000007945 */ /* 0x000fe20003800000 */
[--C-:B0-----:R-:W-:Y:S02]  /*0050*/  SHF.R.U32.HI R0, RZ, 0x5, R5.reuse ;  /* 0x00000005ff007819 */ /* 0x101fe40000011605 */
[----:B------:R-:W-:-:S03]  /*0060*/  SHF.R.U32.HI R2, RZ, 0x7, R5 ;  /* 0x00000007ff027819 */ /* 0x000fc60000011605 */
[----:B------:R-:W0:Y:S04]  /*0070*/  SHFL.IDX PT, R3, R0, RZ, 0x1f ;  /* 0x00001fff00037589 */ /* 0x000e2800000e0000 */
[----:B------:R-:W1:Y:S01]  /*0080*/  SHFL.IDX PT, R2, R2, RZ, 0x1f ;  /* 0x00001fff02027589 */ /* 0x000e6200000e0000 */
[----:B0-----:R-:W-:Y:S02]  /*0090*/  R2UR UR4, R3 ;  /* 0x00000000030472ca */ /* 0x001fe400000e0000 */
[----:B-1----:R-:W-:-:S11]  /*00a0*/  R2UR UR6, R2 ;  /* 0x00000000020672ca */ /* 0x002fd600000e0000 */
[----:B------:R-:W-:Y:S02]  /*00b0*/  USHF.R.S32.HI UR5, URZ, 0x1f, UR4 ;  /* 0x0000001f3f057899 */ /* 0x000fe40008011404 */
[----:B------:R-:W-:Y:S02]  /*00c0*/  ISETP.NE.OR P0, PT, RZ, UR4, !P0 ;  /* 0x00000004ff007c0c */ /* 0x000fe4000c705670 */
[----:B------:R-:W-:-:S04]  /*00d0*/  ULEA.HI UR5, UR5, UR4, URZ, 0x2 ;  /* 0x0000000405057291 */ /* 0x000fc8000f8f103f */
[----:B------:R-:W-:-:S04]  /*00e0*/  ULOP3.LUT UR5, UR5, 0xfffffffc, URZ, 0xc0, !UPT ;  /* 0xfffffffc05057892 */ /* 0x000fc8000f8ec03f */
[----:B------:R-:W-:-:S03]  /*00f0*/  UIADD3 UR8, UR4, -UR5, URZ ;  /* 0x8000000504087290 */ /* 0x000fc6000fffe03f */
[----:B------:R-:W-:Y:S09]  /*0100*/  @P0 BRA `(.L_x_1) ;  /* 0x0000000000200947 */ /* 0x000ff20003800000 */
[----:B------:R-:W-:Y:S02]  /*0110*/  ULDC.64 UR4, c[0x0][0x198] ;  /* 0x0000660000047ab9 */ /* 0x000fe40000000a00 */
[----:B------:R-:W-:Y:S02]  /*0120*/  UIADD3 UR10, UP0, UR4, 0xf0, URZ ;  /* 0x000000f0040a7890 */ /* 0x000fe4000ff1e03f */
[----:B------:R-:W-:Y:S02]  /*0130*/  UIADD3 UR4, UP1, UR4, 0x1f0, URZ ;  /* 0x000001f004047890 */ /* 0x000fe4000ff3e03f */
[----:B------:R-:W-:Y:S02]  /*0140*/  UIADD3.X UR11, URZ, UR5, URZ, UP0, !UPT ;  /* 0x000000053f0b7290 */ /* 0x000fe400087fe43f */
[----:B------:R-:W-:-:S07]  /*0150*/  UIADD3.X UR5, URZ, UR5, URZ, UP1, !UPT ;  /* 0x000000053f057290 */ /* 0x000fce0008ffe43f */
[----:B------:R0:W-:Y:S02]  /*0160*/  UTMACCTL.PF [UR10] ;  /* 0x000000000a0079b9 */ /* 0x0001e40008040000 */
[----:B------:R0:W-:Y:S02]  /*0170*/  UTMACCTL.PF [UR4] ;  /* 0x00000000040079b9 */ /* 0x0001e40008040000 */
[----:B0-----:R-:W-:Y:S01]  /*0180*/  NOP ;  /* 0x0000000000007918 */ /* 0x001fe20000000000 */
.L_x_1:
[----:B------:R-:W-:Y:S05]  /*0190*/  BSYNC B0 ;  /* 0x0000000000007941 */ /* 0x000fea0003800000 */
.L_x_0:
[----:B------:R-:W0:Y:S01]  /*01a0*/  SHFL.IDX PT, R3, R0, RZ, 0x1f ;  /* 0x00001fff00037589 */ /* 0x000e2200000e0000 */
[----:B------:R-:W-:Y:S01]  /*01b0*/  UISETP.NE.AND UP0, UPT, UR8, 0x3, UPT ;  /* 0x000000030800788c */ /* 0x000fe2000bf05270 */
[----:B------:R-:W-:Y:S01]  /*01c0*/  ISETP.NE.AND P2, PT, RZ, UR6, PT ;  /* 0x00000006ff007c0c */ /* 0x000fe2000bf45270 */
[----:B------:R-:W-:Y:S02]  /*01d0*/  UIADD3 UR10, UR6, -0x1, URZ ;  /* 0xffffffff060a7890 */ /* 0x000fe4000fffe03f */
[----:B------:R-:W-:Y:S02]  /*01e0*/  UISETP.EQ.OR UP0, UPT, UR8, URZ, !UP0 ;  /* 0x0000003f0800728c */ /* 0x000fe4000c702670 */
[----:B------:R-:W-:Y:S02]  /*01f0*/  UISETP.GE.U32.AND UP1, UPT, UR10, 0x2, UPT ;  /* 0x000000020a00788c */ /* 0x000fe4000bf26070 */
[----:B------:R-:W-:-:S04]  /*0200*/  UISETP.EQ.AND UP0, UPT, UR6, URZ, UP0 ;  /* 0x0000003f0600728c */ /* 0x000fc80008702270 */
[----:B------:R-:W-:-:S04]  /*0210*/  USEL UR13, URZ, 0x1, !UP0 ;  /* 0x000000013f0d7887 */ /* 0x000fc8000c000000 */
[----:B------:R-:W-:Y:S01]  /*0220*/  USEL UR13, UR13, 0x2, UP1 ;  /* 0x000000020d0d7887 */ /* 0x000fe20008800000 */
[----:B0-----:R-:W-:-:S13]  /*0230*/  ISETP.NE.AND P0, PT, R3, RZ, PT ;  /* 0x000000ff0300720c */ /* 0x001fda0003f05270 */
[----:B------:R-:W-:Y:S05]  /*0240*/  @P0 BRA `(.L_x_2) ;  /* 0x00000000008c0947 */ /* 0x000fea0003800000 */
[----:B------:R-:W-:Y:S01]  /*0250*/  ELECT P0, URZ, PT ;  /* 0x00000000003f782f */ /* 0x000fe20003800000 */
[----:B------:R-:W-:-:S12]  /*0260*/  BSSY B0, `(.L_x_2) ;  /* 0x0000021000007945 */ /* 0x000fd80003800000 */
[----:B------:R-:W-:Y:S05]  /*0270*/  @!P0 BRA `(.L_x_3) ;  /* 0x00000000007c8947 */ /* 0x000fea0003800000 */
[----:B------:R-:W0:Y:S01]  /*0280*/  S2UR UR9, SR_CgaCtaId ;  /* 0x00000000000979c3 */ /* 0x000e220000008800 */
[----:B------:R-:W-:Y:S01]  /*0290*/  UMOV UR4, 0x400 ;  /* 0x0000040000047882 */ /* 0x000fe20000000000 */
[----:B------:R-:W-:Y:S01]  /*02a0*/  UMOV UR5, 0x1 ;  /* 0x0000000100057882 */ /* 0x000fe20000000000 */
[----:B------:R-:W-:Y:S02]  /*02b0*/  UMOV UR6, 0x8 ;  /* 0x0000000800067882 */ /* 0x000fe40000000000 */
[----:B------:R-:W-:-:S04]  /*02c0*/  UIADD3 UR6, -UR6, 0x100000, URZ ;  /* 0x0010000006067890 */ /* 0x000fc8000fffe13f */
[----:B------:R-:W-:Y:S02]  /*02d0*/  USHF.L.U32 UR7, UR6, 0xb, URZ ;  /* 0x0000000b06077899 */ /* 0x000fe4000800063f */
[----:B------:R-:W-:Y:S02]  /*02e0*/  USHF.L.U32 UR6, UR6, 0x1, URZ ;  /* 0x0000000106067899 */ /* 0x000fe4000800063f */
[----:B0-----:R-:W-:Y:S02]  /*02f0*/  ULEA UR9, UR9, UR4, 0x18 ;  /* 0x0000000409097291 */ /* 0x001fe4000f8ec03f */
[----:B------:R-:W-:-:S04]  /*0300*/  UIADD3 UR4, -UR5, 0x100000, URZ ;  /* 0x0010000005047890 */ /* 0x000fc8000fffe13f */
[----:B------:R-:W-:Y:S02]  /*0310*/  USHF.L.U32 UR5, UR4, 0xb, URZ ;  /* 0x0000000b04057899 */ /* 0x000fe4000800063f */
[----:B------:R-:W-:Y:S01]  /*0320*/  USHF.L.U32 UR4, UR4, 0x1, URZ ;  /* 0x0000000104047899 */ /* 0x000fe2000800063f */
[----:B------:R-:W0:Y:S11]  /*0330*/  FENCE.VIEW.ASYNC.S ;  /* 0x00000000000073c6 */ /* 0x000e360000000000 */
[----:B0-----:R0:W1:Y:S01]  /*0340*/  SYNCS.EXCH.64 URZ, [UR9], UR4 ;  /* 0x00000004093f75b2 */ /* 0x0010620008000100 */
[----:B------:R0:W2:Y:S01]  /*0350*/  SYNCS.EXCH.64 URZ, [UR9+0x48], UR6 ;  /* 0x00004806093f75b2 */ /* 0x0000a20008000100 */
[----:B------:R0:W3:Y:S01]  /*0360*/  SYNCS.EXCH.64 URZ, [UR9+0x8], UR4 ;  /* 0x00000804093f75b2 */ /* 0x0000e20008000100 */
[----:B------:R0:W4:Y:S01]  /*0370*/  SYNCS.EXCH.64 URZ, [UR9+0x50], UR6 ;  /* 0x00005006093f75b2 */ /* 0x0001220008000100 */
[----:B------:R0:W0:Y:S01]  /*0380*/  SYNCS.EXCH.64 URZ, [UR9+0x10], UR4 ;  /* 0x00001004093f75b2 */ /* 0x0000220008000100 */
        /* <DEDUP_REMOVED lines=13> */
[----:B------:R-:W-:Y:S01]  /*0460*/  NOP ;  /* 0x0000000000007918 */ /* 0x000fe20000000000 */
.L_x_3:
[----:B0-----:R-:W-:Y:S05]  /*0470*/  BSYNC B0 ;  /* 0x0000000000007941 */ /* 0x001fea0003800000 */
.L_x_2:
[----:B------:R-:W-:Y:S01]  /*0480*/  SHF.R.S32.HI R4, RZ, 0x1f, R5 ;  /* 0x0000001fff047819 */ /* 0x000fe20000011405 */
[----:B------:R-:W0:Y:S01]  /*0490*/  SHFL.IDX PT, R0, R0, RZ, 0x1f ;  /* 0x00001fff00007589 */ /* 0x000e2200000e0000 */
[----:B------:R-:W-:Y:S01]  /*04a0*/  ELECT P0, URZ, PT ;  /* 0x00000000003f782f */ /* 0x000fe20003800000 */
[----:B------:R-:W5:Y:S01]  /*04b0*/  S2UR UR9, SR_CTAID.X ;  /* 0x00000000000979c3 */ /* 0x000f620000002500 */
[----:B------:R-:W-:Y:S01]  /*04c0*/  LEA.HI R4, R4, R5, RZ, 0x7 ;  /* 0x0000000504047211 */ /* 0x000fe200078f38ff */
[----:B------:R-:W1:Y:S01]  /*04d0*/  S2R R2, SR_CTAID.Y ;  /* 0x0000000000027919 */ /* 0x000e620000002600 */
[----:B------:R-:W-:Y:S01]  /*04e0*/  SHF.R.S32.HI R6, RZ, 0x1f, R3 ;  /* 0x0000001fff067819 */ /* 0x000fe20000011403 */
[----:B------:R-:W-:Y:S01]  /*04f0*/  ULDC UR4, c[0x0][0x154] ;  /* 0x0000550000047ab9 */ /* 0x000fe20000000800 */
[----:B------:R-:W-:Y:S01]  /*0500*/  LOP3.LUT R4, R4, 0xffffff80, RZ, 0xc0, !PT ;  /* 0xffffff8004047812 */ /* 0x000fe200078ec0ff */
[----:B------:R-:W-:Y:S01]  /*0510*/  NOP ;  /* 0x0000000000007918 */ /* 0x000fe20000000000 */
[----:B------:R-:W-:Y:S01]  /*0520*/  LEA.HI R6, R6, R3, RZ, 0x2 ;  /* 0x0000000306067211 */ /* 0x000fe200078f10ff */
[----:B------:R-:W2:Y:S01]  /*0530*/  LDC R11, c[0x0][0x148] ;  /* 0x00005200ff0b7b82 */ /* 0x000ea20000000800 */
[----:B------:R-:W-:Y:S01]  /*0540*/  NOP ;  /* 0x0000000000007918 */ /* 0x000fe20000000000 */
[----:B------:R-:W-:Y:S01]  /*0550*/  IMAD.IADD R4, R5, 0x1, -R4 ;  /* 0x0000000105047824 */ /* 0x000fe200078e0a04 */
[----:B------:R-:W-:-:S04]  /*0560*/  LOP3.LUT R6, R6, 0x3ffffffc, RZ, 0xc0, !PT ;  /* 0x3ffffffc06067812 */ /* 0x000fc800078ec0ff */
[----:B------:R-:W-:Y:S01]  /*0570*/  SHF.R.S32.HI R5, RZ, 0x1f, R4 ;  /* 0x0000001fff057819 */ /* 0x000fe20000011404 */
[----:B------:R-:W-:Y:S01]  /*0580*/  IMAD.IADD R6, R3, 0x1, -R6 ;  /* 0x0000000103067824 */ /* 0x000fe200078e0a06 */
[----:B------:R-:W3:Y:S02]  /*0590*/  LDC R8, c[0x0][0x144] ;  /* 0x00005100ff087b82 */ /* 0x000ee40000000800 */
[----:B------:R-:W-:Y:S02]  /*05a0*/  LEA.HI R5, R5, R4, RZ, 0x3 ;  /* 0x0000000405057211 */ /* 0x000fe400078f18ff */
[----:B0-----:R-:W-:Y:S02]  /*05b0*/  ISETP.NE.OR P0, PT, R0, RZ, !P0 ;  /* 0x000000ff0000720c */ /* 0x001fe40004705670 */
[--C-:B------:R-:W-:Y:S02]  /*05c0*/  SHF.R.S32.HI R0, RZ, 0x3, R5.reuse ;  /* 0x00000003ff007819 */ /* 0x100fe40000011405 */
[----:B------:R-:W-:-:S04]  /*05d0*/  SHF.R.S32.HI R5, RZ, 0x1f, R5 ;  /* 0x0000001fff057819 */ /* 0x000fc80000011405 */
[----:B------:R-:W-:-:S04]  /*05e0*/  LEA.HI R5, R5, R0, RZ, 0x2 ;  /* 0x0000000005057211 */ /* 0x000fc800078f10ff */
[----:B------:R-:W-:Y:S01]  /*05f0*/  LOP3.LUT R5, R5, 0xfffffffc, RZ, 0xc0, !PT ;  /* 0xfffffffc05057812 */ /* 0x000fe200078ec0ff */
[----:B------:R-:W-:Y:S01]  /*0600*/  VOTEU.ALL UP0, P0 ;  /* 0x00000000003f7886 */ /* 0x000fe20000000000 */
[----:B-1----:R-:W-:Y:S01]  /*0610*/  I2FP.F32.U32 R7, R2 ;  /* 0x0000000200077245 */ /* 0x002fe20000201000 */
[----:B------:R-:W-:Y:S02]  /*0620*/  VOTEU.ALL UP1, P0 ;  /* 0x00000000003f7886 */ /* 0x000fe40000020000 */
[----:B------:R-:W-:Y:S01]  /*0630*/  IMAD.IADD R5, R0, 0x1, -R5 ;  /* 0x0000000100057824 */ /* 0x000fe200078e0a05 */
[----:B------:R-:W0:Y:S01]  /*0640*/  @!UP0 S2UR UR7, SR_CgaCtaId ;  /* 0x00000000000789c3 */ /* 0x000e220000008800 */
[----:B-----5:R-:W-:Y:S01]  /*0650*/  I2FP.F32.U32 R0, UR9 ;  /* 0x0000000900007c45 */ /* 0x020fe20008201000 */
[----:B------:R-:W-:Y:S01]  /*0660*/  FMUL R9, R7, UR4 ;  /* 0x0000000407097c20 */ /* 0x000fe20008400000 */
[----:B------:R-:W-:Y:S01]  /*0670*/  IMAD R5, R6, 0x4, R5 ;  /* 0x0000000406057824 */ /* 0x000fe200078e0205 */
[----:B------:R-:W-:Y:S01]  /*0680*/  ULDC UR4, c[0x0][0x150] ;  /* 0x0000540000047ab9 */ /* 0x000fe20000000800 */
[----:B------:R-:W-:Y:S01]  /*0690*/  @!UP0 UMOV UR6, 0x400 ;  /* 0x0000040000068882 */ /* 0x000fe20000000000 */
[----:B------:R-:W-:Y:S01]  /*06a0*/  FMUL R7, R0, UR4 ;  /* 0x0000000400077c20 */ /* 0x000fe20008400000 */
[----:B------:R-:W-:Y:S01]  /*06b0*/  IMAD.SHL.U32 R0, R5, 0x4, RZ ;  /* 0x0000000405007824 */ /* 0x000fe200078e00ff */
[----:B------:R-:W1:Y:S01]  /*06c0*/  LDC R6, c[0x0][0x140] ;  /* 0x00005000ff067b82 */ /* 0x000e620000000800 */
[----:B------:R-:W5:Y:S01]  /*06d0*/  F2I.U32.TRUNC.NTZ R9, R9 ;  /* 0x0000000900097305 */ /* 0x000f62000020f000 */
[----:B------:R-:W-:-:S02]  /*06e0*/  UMOV UR4, 0x20 ;  /* 0x0000002000047882 */ /* 0x000fc40000000000 */
[----:B------:R-:W-:Y:S01]  /*06f0*/  LOP3.LUT R10, R5, 0xc, R0, 0x78, !PT ;  /* 0x0000000c050a7812 */ /* 0x000fe200078e7800 */
[----:B------:R-:W-:-:S04]  /*0700*/  @!UP0 UIADD3 UR4, -UR4, 0x100000, URZ ;  /* 0x0010000004048890 */ /* 0x000fc8000fffe13f */
[----:B------:R-:W-:Y:S02]  /*0710*/  @!UP0 USHF.L.U32 UR5, UR4, 0xb, URZ ;  /* 0x0000000b04058899 */ /* 0x000fe4000800063f */
[----:B------:R-:W-:Y:S01]  /*0720*/  @!UP0 USHF.L.U32 UR4, UR4, 0x1, URZ ;  /* 0x0000000104048899 */ /* 0x000fe2000800063f */
[----:B------:R-:W4:Y:S01]  /*0730*/  F2I.U32.TRUNC.NTZ R7, R7 ;  /* 0x0000000700077305 */ /* 0x000f22000020f000 */
[----:B------:R1:W-:Y:S01]  /*0740*/  STL [R1+0x78], R10 ;  /* 0x0000780a01007387 */ /* 0x0003e20000100800 */
[----:B-----5:R-:W-:Y:S01]  /*0750*/  IMAD.MOV R12, RZ, RZ, -R9 ;  /* 0x000000ffff0c7224 */ /* 0x020fe200078e0a09 */
[----:B0-----:R-:W-:Y:S01]  /*0760*/  @!UP0 ULEA UR6, UR7, UR6, 0x18 ;  /* 0x0000000607068291 */ /* 0x001fe2000f8ec03f */
[----:B------:R-:W-:Y:S02]  /*0770*/  VOTEU.ALL UP0, P0 ;  /* 0x00000000003f7886 */ /* 0x000fe40000000000 */
[----:B--2---:R-:W-:Y:S01]  /*0780*/  IMAD R5, R11, R12, R2 ;  /* 0x0000000c0b057224 */ /* 0x004fe200078e0202 */
[----:B------:R-:W-:-:S02]  /*0790*/  LOP3.LUT P0, RZ, R4, 0x7, RZ, 0xc0, !PT ;  /* 0x0000000704ff7812 */ /* 0x000fc4000780c0ff */
[----:B-1----:R-:W-:Y:S01]  /*07a0*/  ISETP.EQ.U32.AND P3, PT, R6, 0x1, PT ;  /* 0x000000010600780c */ /* 0x002fe20003f62070 */
[----:B----4-:R-:W-:Y:S01]  /*07b0*/  IMAD.MOV R7, RZ, RZ, -R7 ;  /* 0x000000ffff077224 */ /* 0x010fe200078e0a07 */
[----:B------:R-:W-:Y:S02]  /*07c0*/  ISETP.NE.AND P1, PT, R5, R10, PT ;  /* 0x0000000a0500720c */ /* 0x000fe40003f25270 */
[----:B------:R-:W-:Y:S01]  /*07d0*/  ISETP.LT.U32.AND P0, PT, R10, 0x4, !P0 ;  /* 0x000000040a00780c */ /* 0x000fe20004701070 */
[----:B---3--:R-:W-:Y:S01]  /*07e0*/  IMAD R0, R8, R7, UR9 ;  /* 0x0000000908007e24 */ /* 0x008fe2000f8e0207 */
[----:B------:R-:W0:Y:S02]  /*07f0*/  FENCE.VIEW.ASYNC.S ;  /* 0x00000000000073c6 */ /* 0x000e240000000000 */
[----:B0-----:R0:W1:Y:S02]  /*0800*/  @!UP0 SYNCS.EXCH.64 URZ, [UR6+0xa0], UR4 ;  /* 0x0000a004063f85b2 */ /* 0x0010640008000100 */
[----:B------:R-:W-:-:S04]  /*0810*/  ISETP.EQ.OR P1, PT, R0, RZ, !P1 ;  /* 0x000000ff0000720c */ /* 0x000fc80004f22670 */
[----:B------:R-:W-:Y:S01]  /*0820*/  PLOP3.LUT P0, PT, P0, P1, PT, 0x80, 0x0 ;  /* 0x000000000000781c */ /* 0x000fe20000703070 */
[----:B------:R0:W2:Y:S01]  /*0830*/  @!UP1 SYNCS.EXCH.64 URZ, [UR6+0xa8], UR4 ;  /* 0x0000a804063f95b2 */ /* 0x0000a20008000100 */
[----:B------:R-:W-:Y:S01]  /*0840*/  NOP ;  /* 0x0000000000007918 */ /* 0x000fe20000000000 */
[----:B------:R-:W-:Y:S10]  /*0850*/  @!P3 BRA `(.L_x_4) ;  /* 0x000000000008b947 */ /* 0x000ff40003800000 */
[----:B-12---:R-:W-:Y:S01]  /*0860*/  UCGABAR_ARV ;  /* 0x00000000000079c7 */ /* 0x006fe20008000000 */
[----:B------:R-:W-:Y:S05]  /*0870*/  BRA `(.L_x_5) ;  /* 0x0000000000047947 */ /* 0x000fea0003800000 */
.L_x_4:
[----:B-12---:R-:W-:Y:S01]  /*0880*/  NOP ;  /* 0x0000000000007918 */ /* 0x006fe20000000000 */
.L_x_5:
[----:B------:R-:W1:Y:S01]  /*0890*/  LDC R3, c[0x0][0x65c] ;  /* 0x00019700ff037b82 */ /* 0x000e620000000800 */
[----:B------:R-:W-:Y:S02]  /*08a0*/  IMAD.U32 R4, RZ, RZ, UR9 ;  /* 0x00000009ff047e24 */ /* 0x000fe4000f8e00ff */
[----:B------:R-:W-:Y:S01]  /*08b0*/  IMAD.MOV.U32 R5, RZ, RZ, RZ ;  /* 0x000000ffff057224 */ /* 0x000fe200078e00ff */
[----:B-1----:R-:W-:-:S13]  /*08c0*/  ISETP.NE.AND P4, PT, R3, 0x1, PT ;  /* 0x000000010300780c */ /* 0x002fda0003f85270 */
[----:B------:R-:W1:Y:S01]  /*08d0*/  @P4 LDC R7, c[0x0][0x10] ;  /* 0x00000400ff074b82 */ /* 0x000e620000000800 */
[----:B------:R-:W-:Y:S02]  /*08e0*/  @P4 IMAD.MOV.U32 R3, RZ, RZ, RZ ;  /* 0x000000ffff034224 */ /* 0x000fe400078e00ff */
[----:B------:R-:W-:-:S05]  /*08f0*/  @P4 IMAD.MOV.U32 R13, RZ, RZ, RZ ;  /* 0x000000ffff0d4224 */ /* 0x000fca00078e00ff */
[----:B------:R-:W2:Y:S01]  /*0900*/  @!P4 LDC R9, c[0x0][0xc] ;  /* 0x00000300ff09cb82 */ /* 0x000ea20000000800 */
[----:B-1----:R-:W-:-:S04]  /*0910*/  @P4 IMAD.WIDE.U32 R6, R7, UR9, R2 ;  /* 0x0000000907064c25 */ /* 0x002fc8000f8e0002 */
[----:B------:R-:W-:Y:S02]  /*0920*/  @P4 IMAD.MOV.U32 R19, RZ, RZ, R6 ;  /* 0x000000ffff134224 */ /* 0x000fe400078e0006 */
[----:B------:R-:W-:Y:S02]  /*0930*/  @P4 IMAD.IADD R23, R7, 0x1, R13 ;  /* 0x0000000107174824 */ /* 0x000fe400078e020d */
[----:B--2---:R-:W-:-:S04]  /*0940*/  @!P4 IMAD.WIDE.U32 R4, R2, R9, R4 ;  /* 0x000000090204c225 */ /* 0x004fc800078e0004 */
[----:B------:R-:W-:Y:S02]  /*0950*/  @!P4 IMAD.MOV.U32 R19, RZ, RZ, R4 ;  /* 0x000000ffff13c224 */ /* 0x000fe400078e0004 */
[----:B------:R-:W-:-:S03]  /*0960*/  @!P4 IMAD.MOV.U32 R23, RZ, RZ, R5 ;  /* 0x000000ffff17c224 */ /* 0x000fc600078e0005 */
[----:B------:R1:W-:Y:S04]  /*0970*/  STL [R1+0x80], R19 ;  /* 0x0000801301007387 */ /* 0x0003e80000100800 */
[----:B------:R1:W-:Y:S01]  /*0980*/  STL [R1+0x7c], R23 ;  /* 0x00007c1701007387 */ /* 0x0003e20000100800 */
[----:B------:R-:W-:Y:S05]  /*0990*/  @!P3 BRA `(.L_x_6) ;  /* 0x00000000000cb947 */ /* 0x000fea0003800000 */
[----:B------:R-:W-:Y:S01]  /*09a0*/  UCGABAR_WAIT ;  /* 0x0000000000007dc7 */ /* 0x000fe20008000000 */
[----:B------:R-:W-:Y:S01]  /*09b0*/  CCTL.IVALL ;  /* 0x00000000ff00798f */ /* 0x000fe20002000000 */
[----:B------:R-:W-:Y:S05]  /*09c0*/  BRA `(.L_x_7) ;  /* 0x0000000000047947 */ /* 0x000fea0003800000 */
.L_x_6:
[----:B------:R-:W-:Y:S06]  /*09d0*/  BAR.SYNC.DEFER_BLOCKING 0x0 ;  /* 0x0000000000007b1d */ /* 0x000fec0000010000 */
.L_x_7:
[----:B------:R-:W-:Y:S05]  /*09e0*/  @!P2 BRA `(.L_x_8) ;  /* 0x000000e4002ca947 */ /* 0x000fea0003800000 */
[----:B------:R-:W-:-:S06]  /*09f0*/  UISETP.GT.U32.AND UP0, UPT, UR10, 0x1, UPT ;  /* 0x000000010a00788c */ /* 0x000fcc000bf04070 */
[----:B------:R-:W-:-:S13]  /*0a00*/  PLOP3.LUT P1, PT, PT, PT, UP0, 0x80, 0x0 ;  /* 0x000000000000781c */ /* 0x000fda0003f2f008 */
[----:B0-----:R-:W-:Y:S05]  /*0a10*/  @P1 EXIT ;  /* 0x000000000000194d */ /* 0x001fea0003800000 */
[----:B------:R-:W-:Y:S01]  /*0a20*/  IMAD.MOV.U32 R6, RZ, RZ, -0x1 ;  /* 0xffffffffff067424 */ /* 0x000fe200078e00ff */
[----:B------:R-:W-:Y:S01]  /*0a30*/  ULDC.64 UR4, c[0x0][0x650] ;  /* 0x0001940000047ab9 */ /* 0x000fe20000000a00 */
[----:B------:R-:W-:Y:S01]  /*0a40*/  IMAD.MOV.U32 R5, RZ, RZ, -0x1 ;  /* 0xffffffffff057424 */ /* 0x000fe200078e00ff */
[----:B------:R-:W-:Y:S01]  /*0a50*/  ISETP.GE.U32.AND P1, PT, R19, UR4, PT ;  /* 0x0000000413007c0c */ /* 0x000fe2000bf26070 */
[----:B------:R-:W-:Y:S01]  /*0a60*/  UMOV UR22, 0xffffffff ;  /* 0xffffffff00167882 */ /* 0x000fe20000000000 */
[----:B------:R0:W-:Y:S01]  /*0a70*/  STL [R1+0x88], R6 ;  /* 0x0000880601007387 */ /* 0x0001e20000100800 */
[----:B------:R-:W-:Y:S02]  /*0a80*/  PRMT R4, RZ, 0x7610, R4 ;  /* 0x00007610ff047816 */ /* 0x000fe40000000004 */
[----:B------:R-:W-:Y:S01]  /*0a90*/  ISETP.GE.U32.AND.EX P1, PT, R23, UR5, PT, P1 ;  /* 0x0000000517007c0c */ /* 0x000fe2000bf26110 */
[----:B------:R0:W-:-:S12]  /*0aa0*/  STL [R1+0x84], R5 ;  /* 0x0000840501007387 */ /* 0x0001d80000100800 */
[----:B0-----:R-:W-:Y:S05]  /*0ab0*/  @P1 BRA `(.L_x_9) ;  /* 0x0000000400381947 */ /* 0x001fea0003800000 */
[----:B------:R-:W0:Y:S01]  /*0ac0*/  LDC.64 R14, c[0x0][0x628] ;  /* 0x00018a00ff0e7b82 */ /* 0x000e220000000a00 */
[----:B------:R-:W-:Y:S02]  /*0ad0*/  IMAD.MOV.U32 R4, RZ, RZ, R19 ;  /* 0x000000ffff047224 */ /* 0x000fe400078e0013 */
[----:B------:R-:W-:-:S05]  /*0ae0*/  IMAD.MOV.U32 R5, RZ, RZ, R23 ;  /* 0x000000ffff057224 */ /* 0x000fca00078e0017 */
[----:B------:R-:W2:Y:S08]  /*0af0*/  LDC R10, c[0x0][0x630] ;  /* 0x00018c00ff0a7b82 */ /* 0x000eb00000000800 */
[----:B------:R-:W3:Y:S01]  /*0b00*/  LDC.64 R16, c[0x0][0x620] ;  /* 0x00018800ff107b82 */ /* 0x000ee20000000a00 */
[----:B0-----:R-:W-:-:S04]  /*0b10*/  ISETP.NE.U32.AND P1, PT, R14, RZ, PT ;  /* 0x000000ff0e00720c */ /* 0x001fc80003f25070 */
[----:B------:R-:W-:-:S13]  /*0b20*/  ISETP.NE.AND.EX P1, PT, R15, RZ, PT, P1 ;  /* 0x000000ff0f00720c */ /* 0x000fda0003f25310 */
[----:B--23--:R-:W-:Y:S05]  /*0b30*/  @!P1 BRA `(.L_x_10) ;  /* 0x0000000000289947 */ /* 0x00cfea0003800000 */
[----:B------:R-:W0:Y:S02]  /*0b40*/  LDC R9, c[0x0][0x634] ;  /* 0x00018d00ff097b82 */ /* 0x000e240000000800 */
[----:B0-----:R-:W-:-:S05]  /*0b50*/  IADD3 R9, P1, R19, R9, RZ ;  /* 0x0000000913097210 */ /* 0x001fca0007f3e0ff */
[----:B------:R-:W-:-:S04]  /*0b60*/  IMAD.X R13, RZ, RZ, R23, P1 ;  /* 0x000000ffff0d7224 */ /* 0x000fc800008e0617 */
[----:B------:R-:W-:-:S04]  /*0b70*/  IMAD.WIDE.U32 R4, R13, R14, RZ ;  /* 0x0000000e0d047225 */ /* 0x000fc800078e00ff */
[----:B------:R-:W-:-:S04]  /*0b80*/  IMAD.WIDE.U32 R6, P1, R9, R15, R4 ;  /* 0x0000000f09067225 */ /* 0x000fc80007820004 */
[----:B------:R-:W-:-:S04]  /*0b90*/  IMAD.WIDE.U32 R4, R9, R14, RZ ;  /* 0x0000000e09047225 */ /* 0x000fc800078e00ff */
[----:B------:R-:W-:Y:S01]  /*0ba0*/  IMAD.X R9, RZ, RZ, RZ, P1 ;  /* 0x000000ffff097224 */ /* 0x000fe200008e06ff */
[----:B------:R-:W-:Y:S01]  /*0bb0*/  IADD3 RZ, P1, R5, R6, RZ ;  /* 0x0000000605ff7210 */ /* 0x000fe20007f3e0ff */
[----:B------:R-:W-:-:S04]  /*0bc0*/  IMAD.MOV.U32 R8, RZ, RZ, R7 ;  /* 0x000000ffff087224 */ /* 0x000fc800078e0007 */
[----:B------:R-:W-:-:S08]  /*0bd0*/  IMAD.WIDE.U32.X R4, R13, R15, R8, P1 ;  /* 0x0000000f0d047225 */ /* 0x000fd000008e0408 */
.L_x_10:
[----:B------:R-:W0:Y:S01]  /*0be0*/  LDC.64 R20, c[0x0][0x640] ;  /* 0x00019000ff147b82 */ /* 0x000e220000000a00 */
[-C--:B------:R-:W-:Y:S01]  /*0bf0*/  SHF.R.U64 R22, R4, R10.reuse, R5 ;  /* 0x0000000a04167219 */ /* 0x080fe20000001205 */
[----:B------:R-:W-:Y:S01]  /*0c00*/  IMAD.MOV.U32 R4, RZ, RZ, R19 ;  /* 0x000000ffff047224 */ /* 0x000fe200078e0013 */
[----:B------:R-:W-:Y:S01]  /*0c10*/  SHF.R.U32.HI R3, RZ, R10, R5 ;  /* 0x0000000aff037219 */ /* 0x000fe20000011605 */
[----:B------:R-:W-:Y:S01]  /*0c20*/  IMAD.MOV.U32 R5, RZ, RZ, R23 ;  /* 0x000000ffff057224 */ /* 0x000fe200078e0017 */
[----:B------:R-:W-:Y:S01]  /*0c30*/  IADD3 R7, P1, RZ, -R22, RZ ;  /* 0x80000016ff077210 */ /* 0x000fe20007f3e0ff */
[----:B-1----:R-:W-:Y:S02]  /*0c40*/  IMAD R23, R11, R12, R2 ;  /* 0x0000000c0b177224 */ /* 0x002fe400078e0202 */
[----:B------:R-:W1:Y:S01]  /*0c50*/  LDC R8, c[0x0][0x618] ;  /* 0x00018600ff087b82 */ /* 0x000e620000000800 */
[----:B------:R-:W-:Y:S02]  /*0c60*/  IMAD.MOV.U32 R11, RZ, RZ, 0x1 ;  /* 0x00000001ff0b7424 */ /* 0x000fe400078e00ff */
[----:B------:R-:W-:-:S02]  /*0c70*/  IMAD.X R3, RZ, RZ, ~R3, P1 ;  /* 0x000000ffff037224 */ /* 0x000fc400008e0e03 */
[----:B------:R-:W-:-:S03]  /*0c80*/  IMAD.WIDE.U32 R4, R7, R16, R4 ;  /* 0x0000001007047225 */ /* 0x000fc600078e0004 */
[----:B------:R-:W2:Y:S01]  /*0c90*/  LDC R14, c[0x0][0x608] ;  /* 0x00018200ff0e7b82 */ /* 0x000ea20000000800 */
[----:B------:R-:W-:-:S04]  /*0ca0*/  IMAD R6, R3, R16, RZ ;  /* 0x0000001003067224 */ /* 0x000fc800078e02ff */
[----:B------:R-:W-:-:S03]  /*0cb0*/  IMAD R3, R7, R17, R6 ;  /* 0x0000001107037224 */ /* 0x000fc600078e0206 */
[----:B------:R-:W3:Y:S01]  /*0cc0*/  LDC R18, c[0x0][0x658] ;  /* 0x00019600ff127b82 */ /* 0x000ee20000000800 */
[----:B------:R-:W-:Y:S01]  /*0cd0*/  IMAD.IADD R3, R5, 0x1, R3 ;  /* 0x0000000105037824 */ /* 0x000fe200078e0203 */
[----:B0-----:R-:W-:Y:S01]  /*0ce0*/  ISETP.NE.U32.AND P1, PT, R20, RZ, PT ;  /* 0x000000ff1400720c */ /* 0x001fe20003f25070 */
[----:B------:R-:W-:-:S03]  /*0cf0*/  IMAD.MOV.U32 R5, RZ, RZ, -0x1 ;  /* 0xffffffffff057424 */ /* 0x000fc600078e00ff */
[----:B------:R-:W-:Y:S02]  /*0d00*/  ISETP.NE.AND.EX P1, PT, R21, RZ, PT, P1 ;  /* 0x000000ff1500720c */ /* 0x000fe40003f25310 */
[----:B------:R-:W0:Y:S01]  /*0d10*/  LDC R13, c[0x0][0x600] ;  /* 0x00018000ff0d7b82 */ /* 0x000e220000000800 */
[-CC-:B-1----:R-:W-:Y:S02]  /*0d20*/  SHF.R.U64 R10, R4, R8.reuse, R3.reuse ;  /* 0x00000008040a7219 */ /* 0x182fe40000001203 */
[----:B------:R-:W-:-:S05]  /*0d30*/  SHF.R.U32.HI R3, RZ, R8, R3 ;  /* 0x00000008ff037219 */ /* 0x000fca0000011603 */
[----:B------:R-:W1:Y:S01]  /*0d40*/  LDC R15, c[0x0][0x648] ;  /* 0x00019200ff0f7b82 */ /* 0x000e620000000800 */
[-CC-:B--2---:R-:W-:Y:S02]  /*0d50*/  SHF.R.U64 R19, R10, R14.reuse, R3.reuse ;  /* 0x0000000e0a137219 */ /* 0x184fe40000001203 */
[----:B------:R-:W-:-:S05]  /*0d60*/  SHF.R.U32.HI R3, RZ, R14, R3 ;  /* 0x0000000eff037219 */ /* 0x000fca0000011603 */
[----:B------:R-:W2:Y:S01]  /*0d70*/  LDC R17, c[0x0][0x638] ;  /* 0x00018e00ff117b82 */ /* 0x000ea20000000800 */
[-C--:B---3--:R-:W-:Y:S02]  /*0d80*/  SHF.L.U32 R2, R5, R18.reuse, RZ ;  /* 0x0000001205027219 */ /* 0x088fe400000006ff */
[--C-:B------:R-:W-:Y:S02]  /*0d90*/  SHF.R.U64 R12, R19, R18, R3.reuse ;  /* 0x00000012130c7219 */ /* 0x100fe40000001203 */
[----:B------:R-:W-:Y:S02]  /*0da0*/  LOP3.LUT R8, RZ, R2, RZ, 0x33, !PT ;  /* 0x00000002ff087212 */ /* 0x000fe400078e33ff */
[----:B------:R-:W-:Y:S01]  /*0db0*/  SHF.R.U32.HI R3, RZ, R18, R3 ;  /* 0x00000012ff037219 */ /* 0x000fe20000011603 */
[----:B------:R-:W3:Y:S01]  /*0dc0*/  LDC R16, c[0x0][0x610] ;  /* 0x00018400ff107b82 */ /* 0x000ee20000000800 */
[----:B------:R-:W-:Y:S01]  /*0dd0*/  IMAD.MOV.U32 R2, RZ, RZ, R12 ;  /* 0x000000ffff027224 */ /* 0x000fe200078e000c */
[----:B------:R-:W-:Y:S06]  /*0de0*/  @!P1 BRA `(.L_x_11) ;  /* 0x0000000000289947 */ /* 0x000fec0003800000 */
[----:B------:R-:W4:Y:S02]  /*0df0*/  LDC R7, c[0x0][0x64c] ;  /* 0x00019300ff077b82 */ /* 0x000f240000000800 */
[----:B----4-:R-:W-:-:S05]  /*0e00*/  IADD3 R7, P1, R12, R7, RZ ;  /* 0x000000070c077210 */ /* 0x010fca0007f3e0ff */
        /* <DEDUP_REMOVED lines=8> */
.L_x_11:
[----:B-1----:R-:W-:Y:S01]  /*0e90*/  SHF.R.U64 R4, R2, R15, R3 ;  /* 0x0000000f02047219 */ /* 0x002fe20000001203 */
[----:B0-----:R-:W-:Y:S01]  /*0ea0*/  VIADD R5, R13, 0xffffffff ;  /* 0xffffffff0d057836 */ /* 0x001fe20000000000 */
[----:B------:R-:W-:Y:S02]  /*0eb0*/  SHF.L.U32 R2, R11, R18, RZ ;  /* 0x000000120b027219 */ /* 0x000fe400000006ff */
[----:B------:R-:W-:Y:S01]  /*0ec0*/  LOP3.LUT R3, R19, R8, RZ, 0xc0, !PT ;  /* 0x0000000813037212 */ /* 0x000fe200078ec0ff */
[----:B------:R-:W-:Y:S01]  /*0ed0*/  IMAD.MOV R6, RZ, RZ, -R4 ;  /* 0x000000ffff067224 */ /* 0x000fe200078e0a04 */
[----:B------:R-:W-:Y:S02]  /*0ee0*/  SEL R0, R0, R23, !P4 ;  /* 0x0000001700007207 */ /* 0x000fe40006000000 */
[----:B------:R-:W-:Y:S01]  /*0ef0*/  LOP3.LUT R5, R10, R5, RZ, 0xc0, !PT ;  /* 0x000000050a057212 */ /* 0x000fe200078ec0ff */
[----:B------:R-:W-:Y:S01]  /*0f00*/  IMAD R3, R2, R4, R3 ;  /* 0x0000000402037224 */ /* 0x000fe200078e0203 */
[----:B------:R-:W-:Y:S01]  /*0f10*/  R2UR UR22, R22 ;  /* 0x00000000161672ca */ /* 0x000fe200000e0000 */
[----:B--2---:R-:W-:-:S02]  /*0f20*/  IMAD R2, R6, R17, R12 ;  /* 0x0000001106027224 */ /* 0x004fc400078e020c */
[----:B---3--:R-:W-:Y:S02]  /*0f30*/  IMAD R0, R3, R16, R0 ;  /* 0x0000001003007224 */ /* 0x008fe400078e0200 */
[----:B------:R-:W-:Y:S02]  /*0f40*/  IMAD R3, R2, R13, R5 ;  /* 0x0000000d02037224 */ /* 0x000fe400078e0205 */
[----:B------:R-:W-:-:S03]  /*0f50*/  IMAD.MOV.U32 R4, RZ, RZ, 0x1 ;  /* 0x00000001ff047424 */ /* 0x000fc600078e00ff */
[----:B------:R-:W-:Y:S02]  /*0f60*/  SEL R2, R3, R0, !P4 ;  /* 0x0000000003027207 */ /* 0x000fe40006000000 */
[----:B------:R-:W-:-:S03]  /*0f70*/  SEL R0, R0, R3, !P4 ;  /* 0x0000000300007207 */ /* 0x000fc60006000000 */
[----:B------:R0:W-:Y:S04]  /*0f80*/  STL [R1+0x84], R2 ;  /* 0x0000840201007387 */ /* 0x0001e80000100800 */
[----:B------:R0:W-:Y:S02]  /*0f90*/  STL [R1+0x88], R0 ;  /* 0x0000880001007387 */ /* 0x0001e40000100800 */
.L_x_9:
[----:B------:R-:W-:-:S08]  /*0fa0*/  NOP ;  /* 0x0000000000007918 */ /* 0x000fd00000000000 */
[----:B------:R-:W2:Y:S02]  /*0fb0*/  USETMAXREG.TRY_ALLOC.CTAPOOL UP0, 0xe8 ;  /* 0x000000e8000079c8 */ /* 0x000ea40008000600 */
[----:B--2---:R-:W-:-:S13]  /*0fc0*/  PLOP3.LUT P1, PT, PT, PT, UP0, 0x80, 0x0 ;  /* 0x000000000000781c */ /* 0x004fda0003f2f008 */
[----:B------:R-:W-:Y:S05]  /*0fd0*/  @!P1 BRA `(.L_x_9) ;  /* 0xfffffffc00f09947 */ /* 0x000fea000383ffff */
[----:B------:R-:W-:Y:S01]  /*0fe0*/  ULDC.64 UR4, c[0x0][0x598] ;  /* 0x0001660000047ab9 */ /* 0x000fe20000000a00 */
[----:B------:R-:W-:Y:S01]  /*0ff0*/  ULDC.64 UR14, c[0x0][0x208] ;  /* 0x00008200000e7ab9 */ /* 0x000fe20000000a00 */
[----:B------:R-:W-:-:S04]  /*1000*/  ISETP.NE.U32.AND P1, PT, RZ, UR4, PT ;  /* 0x00000004ff007c0c */ /* 0x000fc8000bf25070 */
[----:B------:R-:W-:-:S13]  /*1010*/  ISETP.NE.AND.EX P1, PT, RZ, UR5, PT, P1 ;  /* 0x00000005ff007c0c */ /* 0x000fda000bf25310 */
[----:B------:R-:W-:Y:S05]  /*1020*/  @!P1 BRA `(.L_x_12) ;  /* 0x0000000000209947 */ /* 0x000fea0003800000 */
[----:B0-----:R-:W0:Y:S02]  /*1030*/  LDC.64 R2, c[0x0][0x598] ;  /* 0x00016600ff027b82 */ /* 0x001e240000000a00 */
[----:B0-----:R-:W2:Y:S02]  /*1040*/  LDG.E.64 R2, desc[UR14][R2.64] ;  /* 0x0000000e02027981 */ /* 0x001ea4000c1e1b00 */
[----:B--2---:R-:W-:-:S04]  /*1050*/  ISETP.NE.U32.AND P1, PT, R2, RZ, PT ;  /* 0x000000ff0200720c */ /* 0x004fc80003f25070 */
[----:B------:R-:W-:-:S13]  /*1060*/  ISETP.NE.AND.EX P1, PT, R3, RZ, PT, P1 ;  /* 0x000000ff0300720c */ /* 0x000fda0003f25310 */
[----:B------:R-:W-:Y:S05]  /*1070*/  @!P1 BRA `(.L_x_12) ;  /* 0x00000000000c9947 */ /* 0x000fea0003800000 */
[----:B------:R-:W2:Y:S02]  /*1080*/  LD.E R2, desc[UR14][R2.64] ;  /* 0x0000000e02027980 */ /* 0x000ea4000c101900 */
[----:B--2---:R-:W-:Y:S01]  /*1090*/  R2UR UR20, R2 ;  /* 0x00000000021472ca */ /* 0x004fe200000e0000 */
[----:B------:R-:W-:-:S14]  /*10a0*/  BRA `(.L_x_13) ;  /* 0x0000000000247947 */ /* 0x000fdc0003800000 */
.L_x_12:
[----:B------:R-:W-:Y:S02]  /*10b0*/  ULDC.64 UR4, c[0x0][0x588] ;  /* 0x0001620000047ab9 */ /* 0x000fe40000000a00 */
[----:B------:R-:W-:-:S04]  /*10c0*/  ISETP.NE.U32.AND P1, PT, RZ, UR4, PT ;  /* 0x00000004ff007c0c */ /* 0x000fc8000bf25070 */
[----:B------:R-:W-:-:S13]  /*10d0*/  ISETP.NE.AND.EX P1, PT, RZ, UR5, PT, P1 ;  /* 0x00000005ff007c0c */ /* 0x000fda000bf25310 */
[----:B------:R-:W-:Y:S05]  /*10e0*/  @!P1 BRA `(.L_x_14) ;  /* 0x0000000000109947 */ /* 0x000fea0003800000 */
[----:B0-----:R-:W0:Y:S02]  /*10f0*/  LDC.64 R2, c[0x0][0x588] ;  /* 0x00016200ff027b82 */ /* 0x001e240000000a00 */
[----:B0-----:R-:W2:Y:S02]  /*1100*/  LDG.E R2, desc[UR14][R2.64] ;  /* 0x0000000e02027981 */ /* 0x001ea4000c1e1900 */
[----:B--2---:R-:W-:Y:S01]  /*1110*/  R2UR UR20, R2 ;  /* 0x00000000021472ca */ /* 0x004fe200000e0000 */
[----:B------:R-:W-:-:S14]  /*1120*/  BRA `(.L_x_13) ;  /* 0x0000000000047947 */ /* 0x000fdc0003800000 */
.L_x_14:
[----:B------:R-:W-:-:S05]  /*1130*/  ULDC UR20, c[0x0][0x580] ;  /* 0x0001600000147ab9 */ /* 0x000fca0000000800 */
.L_x_13:
[----:B------:R-:W-:Y:S02]  /*1140*/  ULDC.64 UR4, c[0x0][0x5a0] ;  /* 0x0001680000047ab9 */ /* 0x000fe40000000a00 */
        /* <DEDUP_REMOVED lines=11> */
.L_x_15:
        /* <DEDUP_REMOVED lines=8> */
.L_x_17:
[----:B------:R-:W-:-:S05]  /*1280*/  ULDC UR21, c[0x0][0x584] ;  /* 0x0001610000157ab9 */ /* 0x000fca0000000800 */
.L_x_16:
[----:B------:R-:W-:-:S13]  /*1290*/  LOP3.LUT P1, RZ, R4, 0xff, RZ, 0xc0, !PT ;  /* 0x000000ff04ff7812 */ /* 0x000fda000782c0ff */
[----:B------:R-:W-:Y:S05]  /*12a0*/  @!P1 EXIT ;  /* 0x000000000000994d */ /* 0x000fea0003800000 */
[----:B------:R-:W-:Y:S01]  /*12b0*/  ULDC UR4, c[0x0][0x28c] ;  /* 0x0000a30000047ab9 */ /* 0x000fe20000000800 */
[----:B------:R-:W-:Y:S02]  /*12c0*/  ULOP3.LUT UR23, UR13, 0x1, URZ, 0xfc, !UPT ;  /* 0x000000010d177892 */ /* 0x000fe4000f8efc3f */
[----:B------:R-:W-:-:S04]  /*12d0*/  UIADD3 UR4, UR4, 0x3f, URZ ;  /* 0x0000003f04047890 */ /* 0x000fc8000fffe03f */
[----:B------:R-:W-:-:S04]  /*12e0*/  USHF.R.S32.HI UR5, URZ, 0x1f, UR4 ;  /* 0x0000001f3f057899 */ /* 0x000fc80008011404 */
[----:B------:R-:W-:-:S03]  /*12f0*/  ULEA.HI UR5, UR5, UR4, URZ, 0x6 ;  /* 0x0000000405057291 */ /* 0x000fc6000f8f303f */
[----:B------:R-:W-:Y:S01]  /*1300*/  UMOV UR4, URZ ;  /* 0x0000003f00047c82 */ /* 0x000fe20008000000 */
[----:B------:R-:W-:-:S03]  /*1310*/  USHF.R.S32.HI UR9, URZ, 0x6, UR5 ;  /* 0x000000063f097899 */ /* 0x000fc60008011405 */
[----:B------:R-:W-:-:S09]  /*1320*/  UMOV UR5, URZ ;  /* 0x0000003f00057c82 */ /* 0x000fd20008000000 */
.L_x_300:
[----:B0-----:R-:W0:Y:S01]  /*1330*/  S2R R0, SR_TID.X ;  /* 0x0000000000007919 */ /* 0x001e220000002100 */
[----:B--2---:R-:W2:Y:S01]  /*1340*/  S2UR UR17, SR_CgaCtaId ;  /* 0x00000000001179c3 */ /* 0x004ea20000008800 */
[----:B------:R-:W-:Y:S01]  /*1350*/  UMOV UR16, 0x400 ;  /* 0x0000040000107882 */ /* 0x000fe20000000000 */
[----:B------:R-:W-:Y:S01]  /*1360*/  UMOV UR6, URZ ;  /* 0x0000003f00067c82 */ /* 0x000fe20008000000 */
[----:B------:R-:W-:Y:S01]  /*1370*/  STL [R1+0x74], RZ ;  /* 0x000074ff01007387 */ /* 0x000fe20000100800 */
[----:B------:R-:W-:Y:S01]  /*1380*/  UMOV UR7, URZ ;  /* 0x0000003f00077c82 */ /* 0x000fe20008000000 */
[----:B------:R-:W-:Y:S01]  /*1390*/  UMOV UR8, URZ ;  /* 0x0000003f00087c82 */ /* 0x000fe20008000000 */
[----:B------:R-:W-:Y:S01]  /*13a0*/  CS2R R4, SRZ ;  /* 0x0000000000047805 */ /* 0x000fe2000001ff00 */
[----:B------:R-:W-:Y:S01]  /*13b0*/  STL [R1+0x70], RZ ;  /* 0x000070ff01007387 */ /* 0x000fe20000100800 */
[----:B---3--:R-:W3:Y:S01]  /*13c0*/  LDC R2, c[0x0][0x28c] ;  /* 0x0000a300ff027b82 */ /* 0x008ee20000000800 */
[----:B------:R-:W-:-:S02]  /*13d0*/  CS2R R6, SRZ ;  /* 0x0000000000067805 */ /* 0x000fc4000001ff00 */
[----:B------:R-:W-:Y:S01]  /*13e0*/  CS2R R8, SRZ ;  /* 0x0000000000087805 */ /* 0x000fe2000001ff00 */
[----:B------:R-:W-:Y:S01]  /*13f0*/  STL [R1+0x6c], RZ ;  /* 0x00006cff01007387 */ /* 0x000fe20000100800 */
[----:B------:R-:W-:Y:S02]  /*1400*/  CS2R R10, SRZ ;  /* 0x00000000000a7805 */ /* 0x000fe4000001ff00 */
[----:B------:R-:W-:Y:S02]  /*1410*/  CS2R R12, SRZ ;  /* 0x00000000000c7805 */ /* 0x000fe4000001ff00 */
[----:B------:R-:W-:Y:S01]  /*1420*/  CS2R R14, SRZ ;  /* 0x00000000000e7805 */ /* 0x000fe2000001ff00 */
[----:B------:R-:W-:Y:S01]  /*1430*/  STL [R1+0x68], RZ ;  /* 0x000068ff01007387 */ /* 0x000fe20000100800 */
[----:B------:R-:W-:Y:S02]  /*1440*/  CS2R R16, SRZ ;  /* 0x0000000000107805 */ /* 0x000fe4000001ff00 */
[----:B-1----:R-:W-:-:S02]  /*1450*/  CS2R R18, SRZ ;  /* 0x0000000000127805 */ /* 0x002fc4000001ff00 */
[----:B------:R-:W-:Y:S01]  /*1460*/  CS2R R20, SRZ ;  /* 0x0000000000147805 */ /* 0x000fe2000001ff00 */
[----:B------:R-:W-:Y:S01]  /*1470*/  STL [R1+0x64], RZ ;  /* 0x000064ff01007387 */ /* 0x000fe20000100800 */
[----:B------:R-:W-:Y:S02]  /*1480*/  CS2R R22, SRZ ;  /* 0x0000000000167805 */ /* 0x000fe4000001ff00 */
[----:B------:R-:W-:Y:S02]  /*1490*/  CS2R R152, SRZ ;  /* 0x0000000000987805 */ /* 0x000fe4000001ff00 */
[----:B------:R-:W-:Y:S01]  /*14a0*/  CS2R R154, SRZ ;  /* 0x00000000009a7805 */ /* 0x000fe2000001ff00 */
[----:B------:R-:W-:Y:S01]  /*14b0*/  STL [R1+0x60], RZ ;  /* 0x000060ff01007387 */ /* 0x000fe20000100800 */
[----:B------:R-:W-:Y:S02]  /*14c0*/  CS2R R156, SRZ ;  /* 0x00000000009c7805 */ /* 0x000fe4000001ff00 */
[----:B------:R-:W-:-:S02]  /*14d0*/  CS2R R158, SRZ ;  /* 0x00000000009e7805 */ /* 0x000fc4000001ff00 */
[----:B------:R-:W-:Y:S01]  /*14e0*/  CS2R R160, SRZ ;  /* 0x0000000000a07805 */ /* 0x000fe2000001ff00 */
[----:B------:R-:W-:Y:S01]  /*14f0*/  STL [R1+0x5c], RZ ;  /* 0x00005cff01007387 */ /* 0x000fe20000100800 */
[----:B------:R-:W-:Y:S02]  /*1500*/  CS2R R162, SRZ ;  /* 0x0000000000a27805 */ /* 0x000fe4000001ff00 */
[----:B------:R-:W-:Y:S02]  /*1510*/  CS2R R164, SRZ ;  /* 0x0000000000a47805 */ /* 0x000fe4000001ff00 */
[----:B------:R-:W-:Y:S02]  /*1520*/  CS2R R166, SRZ ;  /* 0x0000000000a67805 */ /* 0x000fe4000001ff00 */
[----:B0-----:R-:W-:Y:S01]  /*1530*/  LOP3.LUT R0, R0, 0x80, RZ, 0xc0, !PT ;  /* 0x0000008000007812 */ /* 0x001fe200078ec0ff */
[----:B------:R-:W-:Y:S01]  /*1540*/  STL [R1+0x58], RZ ;  /* 0x000058ff01007387 */ /* 0x000fe20000100800 */
[----:B---3--:R-:W-:-:S02]  /*1550*/  ISETP.GE.AND P1, PT, R2, 0x1, PT ;  /* 0x000000010200780c */ /* 0x008fc40003f26270 */
[----:B------:R-:W-:Y:S02]  /*1560*/  CS2R R2, SRZ ;  /* 0x0000000000027805 */ /* 0x000fe4000001ff00 */
[----:B------:R-:W-:Y:S01]  /*1570*/  SHF.R.U32.HI R0, RZ, 0x7, R0 ;  /* 0x00000007ff007819 */ /* 0x000fe20000011600 */
[----:B------:R-:W-:Y:S01]  /*1580*/  STL [R1+0x54], RZ ;  /* 0x000054ff01007387 */ /* 0x000fe20000100800 */
[----:B------:R-:W-:Y:S02]  /*1590*/  CS2R R168, SRZ ;  /* 0x0000000000a87805 */ /* 0x000fe4000001ff00 */
[----:B------:R-:W-:Y:S02]  /*15a0*/  CS2R R170, SRZ ;  /* 0x0000000000aa7805 */ /* 0x000fe4000001ff00 */
[----:B------:R-:W-:Y:S01]  /*15b0*/  CS2R R172, SRZ ;  /* 0x0000000000ac7805 */ /* 0x000fe2000001ff00 */
[----:B------:R-:W-:Y:S01]  /*15c0*/  STL [R1+0x50], RZ ;  /* 0x000050ff01007387 */ /* 0x000fe20000100800 */
[----:B------:R-:W-:-:S02]  /*15d0*/  CS2R R174, SRZ ;  /* 0x0000000000ae7805 */ /* 0x000fc4000001ff00 */
[----:B------:R-:W-:Y:S02]  /*15e0*/  CS2R R176, SRZ ;  /* 0x0000000000b07805 */ /* 0x000fe4000001ff00 */
[----:B------:R-:W-:Y:S01]  /*15f0*/  CS2R R178, SRZ ;  /* 0x0000000000b27805 */ /* 0x000fe2000001ff00 */
[----:B------:R-:W0:Y:S01]  /*1600*/  SHFL.IDX PT, R0, R0, RZ, 0x1f ;  /* 0x00001fff00007589 */ /* 0x000e2200000e0000 */
[----:B------:R-:W-:Y:S02]  /*1610*/  CS2R R180, SRZ ;  /* 0x0000000000b47805 */ /* 0x000fe4000001ff00 */
[----:B------:R-:W-:Y:S02]  /*1620*/  CS2R R182, SRZ ;  /* 0x0000000000b67805 */ /* 0x000fe4000001ff00 */
[----:B------:R-:W-:Y:S01]  /*1630*/  CS2R R184, SRZ ;  /* 0x0000000000b87805 */ /* 0x000fe2000001ff00 */
[----:B------:R1:W-:Y:S01]  /*1640*/  STL [R1+0x4c], RZ ;  /* 0x00004cff01007387 */ /* 0x0003e20000100800 */
[----:B------:R-:W-:-:S02]  /*1650*/  CS2R R186, SRZ ;  /* 0x0000000000ba7805 */ /* 0x000fc4000001ff00 */
[----:B------:R-:W-:Y:S02]  /*1660*/  CS2R R188, SRZ ;  /* 0x0000000000bc7805 */ /* 0x000fe4000001ff00 */
[----:B------:R-:W-:Y:S01]  /*1670*/  CS2R R190, SRZ ;  /* 0x0000000000be7805 */ /* 0x000fe2000001ff00 */
[----:B------:R1:W-:Y:S01]  /*1680*/  STL [R1+0x48], RZ ;  /* 0x000048ff01007387 */ /* 0x0003e20000100800 */
        /* <DEDUP_REMOVED lines=14> */
[----:B------:R-:W-:Y:S02]  /*1770*/  CS2R R214, SRZ ;  /* 0x0000000000d67805 */ /* 0x000fe4000001ff00 */
[----:B0-----:R-:W-:Y:S01]  /*1780*/  R2UR UR11, R0 ;  /* 0x00000000000b72ca */ /* 0x001fe200000e0000 */
[----:B------:R1:W-:Y:S01]  /*1790*/  STL [R1+0x38], RZ ;  /* 0x000038ff01007387 */ /* 0x0003e20000100800 */
[----:B------:R-:W-:Y:S01]  /*17a0*/  IMAD.MOV.U32 R0, RZ, RZ, RZ ;  /* 0x000000ffff007224 */ /* 0x000fe200078e00ff */
[----:B------:R-:W-:Y:S02]  /*17b0*/  CS2R R216, SRZ ;  /* 0x0000000000d87805 */ /* 0x000fe4000001ff00 */
[----:B------:R-:W-:Y:S01]  /*17c0*/  CS2R R218, SRZ ;  /* 0x0000000000da7805 */ /* 0x000fe2000001ff00 */
[----:B------:R1:W-:Y:S01]  /*17d0*/  STL [R1+0x34], RZ ;  /* 0x000034ff01007387 */ /* 0x0003e20000100800 */
[----:B------:R-:W-:-:S02]  /*17e0*/  CS2R R220, SRZ ;  /* 0x0000000000dc7805 */ /* 0x000fc4000001ff00 */
[----:B------:R-:W-:Y:S02]  /*17f0*/  CS2R R222, SRZ ;  /* 0x0000000000de7805 */ /* 0x000fe4000001ff00 */
[----:B------:R-:W-:Y:S01]  /*1800*/  CS2R R224, SRZ ;  /* 0x0000000000e07805 */ /* 0x000fe2000001ff00 */
[----:B------:R1:W-:Y:S01]  /*1810*/  STL [R1+0x30], RZ ;  /* 0x000030ff01007387 */ /* 0x0003e20000100800 */
[----:B------:R-:W-:Y:S01]  /*1820*/  IMAD.MOV.U32 R226, RZ, RZ, RZ ;  /* 0x000000ffffe27224 */ /* 0x000fe200078e00ff */
[----:B------:R-:W-:Y:S01]  /*1830*/  CS2R R88, SRZ ;  /* 0x0000000000587805 */ /* 0x000fe2000001ff00 */
[----:B------:R-:W-:Y:S01]  /*1840*/  IMAD.U32 R227, RZ, RZ, UR4 ;  /* 0x00000004ffe37e24 */ /* 0x000fe2000f8e00ff */
[----:B------:R1:W-:Y:S01]  /*1850*/  STL [R1+0x2c], RZ ;  /* 0x00002cff01007387 */ /* 0x0003e20000100800 */
[----:B------:R-:W-:Y:S01]  /*1860*/  ULEA.HI UR10, UR11, UR11, URZ, 0x1 ;  /* 0x0000000b0b0a7291 */ /* 0x000fe2000f8f083f */
[----:B------:R-:W-:Y:S02]  /*1870*/  CS2R R90, SRZ ;  /* 0x00000000005a7805 */ /* 0x000fe4000001ff00 */
[----:B------:R-:W-:Y:S01]  /*1880*/  CS2R R92, SRZ ;  /* 0x00000000005c7805 */ /* 0x000fe2000001ff00 */
[----:B------:R1:W-:Y:S01]  /*1890*/  STL [R1+0x28], RZ ;  /* 0x000028ff01007387 */ /* 0x0003e20000100800 */
[----:B------:R-:W-:Y:S01]  /*18a0*/  ULOP3.LUT UR12, UR10, 0xffffe, URZ, 0xc0, !UPT ;  /* 0x000ffffe0a0c7892 */ /* 0x000fe2000f8ec03f */
[----:B------:R-:W-:Y:S01]  /*18b0*/  CS2R R94, SRZ ;  /* 0x00000000005e7805 */ /* 0x000fe2000001ff00 */
[----:B--2---:R-:W-:Y:S01]  /*18c0*/  ULEA UR10, UR17, UR16, 0x18 ;  /* 0x00000010110a7291 */ /* 0x004fe2000f8ec03f */
[----:B------:R1:W-:Y:S01]  /*18d0*/  STL [R1+0x24], RZ ;  /* 0x000024ff01007387 */ /* 0x0003e20000100800 */
[----:B------:R-:W-:Y:S01]  /*18e0*/  UIADD3 UR12, UR11, -UR12, URZ ;  /* 0x8000000c0b0c7290 */ /* 0x000fe2000fffe03f */
[----:B------:R-:W-:-:S02]  /*18f0*/  CS2R R96, SRZ ;  /* 0x0000000000607805 */ /* 0x000fc4000001ff00 */
[----:B------:R-:W-:Y:S01]  /*1900*/  CS2R R98, SRZ ;  /* 0x0000000000627805 */ /* 0x000fe2000001ff00 */
[----:B------:R1:W-:Y:S01]  /*1910*/  STL [R1+0x20], RZ ;  /* 0x000020ff01007387 */ /* 0x0003e20000100800 */
[----:B------:R-:W-:Y:S01]  /*1920*/  ULEA UR12, UR12, UR10, 0xc ;  /* 0x0000000a0c0c7291 */ /* 0x000fe2000f8e603f */
[----:B------:R-:W-:Y:S02]  /*1930*/  CS2R R100, SRZ ;  /* 0x0000000000647805 */ /* 0x000fe4000001ff00 */
[----:B------:R-:W-:Y:S01]  /*1940*/  CS2R R102, SRZ ;  /* 0x0000000000667805 */ /* 0x000fe2000001ff00 */
[----:B------:R1:W-:Y:S01]  /*1950*/  STL [R1+0x1c], RZ ;  /* 0x00001cff01007387 */ /* 0x0003e20000100800 */
[----:B------:R-:W-:Y:S01]  /*1960*/  UIADD3 UR12, UR12, 0x180, URZ ;  /* 0x000001800c0c7890 */ /* 0x000fe2000fffe03f */
[----:B------:R-:W-:Y:S02]  /*1970*/  CS2R R104, SRZ ;  /* 0x0000000000687805 */ /* 0x000fe4000001ff00 */
[----:B------:R-:W-:Y:S01]  /*1980*/  CS2R R106, SRZ ;  /* 0x00000000006a7805 */ /* 0x000fe2000001ff00 */
[----:B------:R1:W-:Y:S01]  /*1990*/  STL [R1+0x18], RZ ;  /* 0x000018ff01007387 */ /* 0x0003e20000100800 */
[----:B------:R-:W-:Y:S01]  /*19a0*/  USHF.R.U32.HI UR11, URZ, 0x4, UR12 ;  /* 0x000000043f0b7899 */ /* 0x000fe2000801160c */
[----:B------:R-:W-:-:S02]  /*19b0*/  CS2R R108, SRZ ;  /* 0x00000000006c7805 */ /* 0x000fc4000001ff00 */
[----:B------:R-:W-:Y:S01]  /*19c0*/  CS2R R110, SRZ ;  /* 0x00000000006e7805 */ /* 0x000fe2000001ff00 */
[----:B------:R1:W-:Y:S01]  /*19d0*/  STL [R1+0x14], RZ ;  /* 0x000014ff01007387 */ /* 0x0003e20000100800 */
[----:B------:R-:W-:Y:S01]  /*19e0*/  ULOP3.LUT UR11, UR11, 0x3fff, URZ, 0xc0, !UPT ;  /* 0x00003fff0b0b7892 */ /* 0x000fe2000f8ec03f */
[----:B------:R-:W-:Y:S01]  /*19f0*/  CS2R R112, SRZ ;  /* 0x0000000000707805 */ /* 0x000fe2000001ff00 */
[----:B------:R-:W-:Y:S01]  /*1a00*/  UMOV UR12, UR5 ;  /* 0x00000005000c7c82 */ /* 0x000fe20008000000 */
        /* <DEDUP_REMOVED lines=16> */
[----:B------:R1:W-:Y:S01]  /*1b10*/  STL [R1], RZ ;  /* 0x000000ff01007387 */ /* 0x0003e20000100800 */
[----:B------:R-:W-:Y:S02]  /*1b20*/  CS2R R138, SRZ ;  /* 0x00000000008a7805 */ /* 0x000fe4000001ff00 */
[----:B------:R-:W-:Y:S02]  /*1b30*/  CS2R R140, SRZ ;  /* 0x00000000008c7805 */ /* 0x000fe4000001ff00 */
[----:B------:R-:W-:Y:S02]  /*1b40*/  CS2R R142, SRZ ;  /* 0x00000000008e7805 */ /* 0x000fe4000001ff00 */
[----:B------:R-:W-:-:S02]  /*1b50*/  CS2R R144, SRZ ;  /* 0x0000000000907805 */ /* 0x000fc4000001ff00 */
[----:B------:R-:W-:Y:S02]  /*1b60*/  CS2R R146, SRZ ;  /* 0x0000000000927805 */ /* 0x000fe4000001ff00 */
[----:B------:R-:W-:Y:S02]  /*1b70*/  CS2R R148, SRZ ;  /* 0x0000000000947805 */ /* 0x000fe4000001ff00 */
[----:B------:R-:W-:Y:S02]  /*1b80*/  CS2R R150, SRZ ;  /* 0x0000000000967805 */ /* 0x000fe4000001ff00 */
[----:B------:R-:W-:Y:S02]  /*1b90*/  CS2R R24, SRZ ;  /* 0x0000000000187805 */ /* 0x000fe4000001ff00 */
[----:B------:R-:W-:Y:S02]  /*1ba0*/  CS2R R26, SRZ ;  /* 0x00000000001a7805 */ /* 0x000fe4000001ff00 */
[----:B----4-:R-:W-:-:S02]  /*1bb0*/  CS2R R28, SRZ ;  /* 0x00000000001c7805 */ /* 0x010fc4000001ff00 */
[----:B------:R-:W-:Y:S02]  /*1bc0*/  CS2R R30, SRZ ;  /* 0x00000000001e7805 */ /* 0x000fe4000001ff00 */
[----:B------:R-:W-:Y:S02]  /*1bd0*/  CS2R R32, SRZ ;  /* 0x0000000000207805 */ /* 0x000fe4000001ff00 */
        /* <DEDUP_REMOVED lines=26> */
[----:B------:R-:W-:Y:S01]  /*1d80*/  CS2R R86, SRZ ;  /* 0x0000000000567805 */ /* 0x000fe2000001ff00 */
[----:B-1----:R-:W-:Y:S06]  /*1d90*/  @!P1 BRA `(.L_x_18) ;  /* 0x0000001000889947 */ /* 0x002fec0003800000 */
[----:B------:R-:W-:-:S06]  /*1da0*/  UISETP.NE.AND UP0, UPT, UR23, 0x3, UPT ;  /* 0x000000031700788c */ /* 0x000fcc000bf05270 */
[----:B------:R-:W-:-:S13]  /*1db0*/  PLOP3.LUT P2, PT, PT, PT, UP0, 0x80, 0x0 ;  /* 0x000000000000781c */ /* 0x000fda0003f4f008 */
[----:B------:R-:W-:Y:S05]  /*1dc0*/  @!P2 BRA `(.L_x_19) ;  /* 0x000000000004a947 */ /* 0x000fea0003800000 */
[----:B------:R-:W-:Y:S01]  /*1dd0*/  BPT.TRAP 0x1 ;  /* 0x000000040000795c */ /* 0x000fe20000300000 */
.L_x_19:
[----:B------:R-:W-:Y:S01]  /*1de0*/  ULEA UR6, UR5, UR10, 0x3 ;  /* 0x0000000a05067291 */ /* 0x000fe2000f8e183f */
[----:B------:R-:W-:-:S05]  /*1df0*/  IMAD.U32 R0, RZ, RZ, UR4 ;  /* 0x00000004ff007e24 */ /* 0x000fca000f8e00ff */
[----:B------:R-:W-:-:S04]  /*1e00*/  SHF.L.U32 R0, R0, 0x1f, RZ ;  /* 0x0000001f00007819 */ /* 0x000fc800000006ff */
[----:B------:R0:W1:Y:S01]  /*1e10*/  SYNCS.PHASECHK.TRANS64.TRYWAIT P1, [UR6], R0 ;  /* 0x00000000ff0075a7 */ /* 0x0000620008020146 */
[----:B------:R-:W-:Y:S05]  /*1e20*/  @!P2 BRA `(.L_x_20) ;  /* 0x000000000004a947 */ /* 0x000fea0003800000 */
[----:B------:R-:W-:Y:S01]  /*1e30*/  BPT.TRAP 0x1 ;  /* 0x000000040000795c */ /* 0x000fe20000300000 */
.L_x_20:
[----:B-1----:R-:W-:Y:S05]  /*1e40*/  @P1 BRA `(.L_x_21) ;  /* 0x0000000000081947 */ /* 0x002fea0003800000 */
[----:B------:R-:W1:Y:S02]  /*1e50*/  SYNCS.PHASECHK.TRANS64.TRYWAIT P1, [UR6], R0 ;  /* 0x00000000ff0075a7 */ /* 0x000e640008020146 */
[----:B-1----:R-:W-:Y:S05]  /*1e60*/  @!P1 BRA `(.L_x_22) ;  /* 0x000000e800549947 */ /* 0x002fea0003800000 */
.L_x_21:
[----:B------:R-:W-:Y:S01]  /*1e70*/  UIADD3 UR6, UR10, 0x24180, URZ ;  /* 0x000241800a067890 */ /* 0x000fe2000fffe03f */
[----:B------:R-:W-:Y:S01]  /*1e80*/  WARPGROUP.ARRIVE ;  /* 0x00000000000079c5 */ /* 0x000fe20000000000 */
[----:B------:R-:W-:Y:S01]  /*1e90*/  ULOP3.LUT UR7, UR11, 0x10000, URZ, 0xfc, !UPT ;  /* 0x000100000b077892 */ /* 0x000fe2000f8efc3f */
[----:B------:R2:W-:Y:S01]  /*1ea0*/  STL [R1+0x74], RZ ;  /* 0x000074ff01007387 */ /* 0x0005e20000100800 */
[----:B------:R-:W-:Y:S01]  /*1eb0*/  USHF.R.U32.HI UR6, URZ, 0x4, UR6 ;  /* 0x000000043f067899 */ /* 0x000fe20008011606 */
[----:B01----:R-:W-:Y:S01]  /*1ec0*/  IMAD.MOV.U32 R0, RZ, RZ, RZ ;  /* 0x000000ffff007224 */ /* 0x003fe200078e00ff */
[----:B------:R-:W-:Y:S01]  /*1ed0*/  ULEA UR7, UR5, UR7, 0xa ;  /* 0x0000000705077291 */ /* 0x000fe2000f8e503f */
[----:B------:R2:W-:Y:S01]  /*1ee0*/  STL [R1+0x70], RZ ;  /* 0x000070ff01007387 */ /* 0x0005e20000100800 */
[----:B------:R-:W-:Y:S01]  /*1ef0*/  ULOP3.LUT UR6, UR6, 0x3fff, URZ, 0xc0, !UPT ;  /* 0x00003fff06067892 */ /* 0x000fe2000f8ec03f */
[----:B------:R-:W-:Y:S01]  /*1f00*/  CS2R R2, SRZ ;  /* 0x0000000000027805 */ /* 0x000fe2000001ff00 */
[----:B------:R-:W-:Y:S01]  /*1f10*/  UMOV UR17, 0x80000020 ;  /* 0x8000002000117882 */ /* 0x000fe20000000000 */
[----:B------:R-:W-:Y:S01]  /*1f20*/  UMOV UR19, 0x80000020 ;  /* 0x8000002000137882 */ /* 0x000fe20000000000 */
[----:B------:R-:W-:Y:S01]  /*1f30*/  ULOP3.LUT UR6, UR6, 0x10000, URZ, 0xfc, !UPT ;  /* 0x0001000006067892 */ /* 0x000fe2000f8efc3f */
[----:B------:R2:W-:Y:S01]  /*1f40*/  STL [R1+0x6c], RZ ;  /* 0x00006cff01007387 */ /* 0x0005e20000100800 */
[----:B------:R-:W-:Y:S01]  /*1f50*/  UMOV UR16, UR7 ;  /* 0x0000000700107c82 */ /* 0x000fe20008000000 */
[----:B------:R-:W-:Y:S01]  /*1f60*/  CS2R R4, SRZ ;  /* 0x0000000000047805 */ /* 0x000fe2000001ff00 */
[----:B------:R-:W-:Y:S01]  /*1f70*/  ULEA UR8, UR5, UR6, 0x9 ;  /* 0x0000000605087291 */ /* 0x000fe2000f8e483f */
[----:B------:R2:W-:Y:S01]  /*1f80*/  STL [R1+0x68], RZ ;  /* 0x000068ff01007387 */ /* 0x0005e20000100800 */
[----:B------:R-:W-:Y:S01]  /*1f90*/  CS2R R6, SRZ ;  /* 0x0000000000067805 */ /* 0x000fe2000001ff00 */
[----:B------:R-:W-:Y:S01]  /*1fa0*/  UMOV UR6, 0x2 ;  /* 0x0000000200067882 */ /* 0x000fe20000000000 */
[----:B------:R-:W-:Y:S01]  /*1fb0*/  CS2R R8, SRZ ;  /* 0x0000000000087805 */ /* 0x000fe2000001ff00 */
[----:B------:R2:W-:Y:S01]  /*1fc0*/  STL [R1+0x64], RZ ;  /* 0x000064ff01007387 */ /* 0x0005e20000100800 */
[----:B------:R-:W-:Y:S01]  /*1fd0*/  CS2R R10, SRZ ;  /* 0x00000000000a7805 */ /* 0x000fe2000001ff00 */
[----:B------:R-:W-:Y:S01]  /*1fe0*/  UMOV UR18, UR8 ;  /* 0x0000000800127c82 */ /* 0x000fe20008000000 */
[----:B------:R-:W-:Y:S01]  /*1ff0*/  CS2R R12, SRZ ;  /* 0x00000000000c7805 */ /* 0x000fe2000001ff00 */
[----:B------:R-:W-:Y:S01]  /*2000*/  QGMMA.64x128x32.F32.E5M2.E5M2 R88, gdesc[UR16], RZ, !UPT ;  /* 0x01e00000105879f3 */ /* 0x000fe2000c7038ff */
[----:B------:R-:W-:Y:S01]  /*2010*/  UIADD3 UR16, UR7, 0x200, URZ ;  /* 0x0000020007107890 */ /* 0x000fe2000fffe03f */
[----:B------:R2:W-:Y:S01]  /*2020*/  STL [R1+0x60], RZ ;  /* 0x000060ff01007387 */ /* 0x0005e20000100800 */
[----:B------:R-:W-:Y:S01]  /*2030*/  UMOV UR17, 0x80000020 ;  /* 0x8000002000117882 */ /* 0x000fe20000000000 */
[----:B------:R-:W-:-:S02]  /*2040*/  CS2R R14, SRZ ;  /* 0x00000000000e7805 */ /* 0x000fc4000001ff00 */
[----:B------:R-:W-:Y:S01]  /*2050*/  CS2R R16, SRZ ;  /* 0x0000000000107805 */ /* 0x000fe2000001ff00 */
[----:B------:R2:W-:Y:S01]  /*2060*/  STL [R1+0x5c], RZ ;  /* 0x00005cff01007387 */ /* 0x0005e20000100800 */
[----:B------:R-:W-:Y:S02]  /*2070*/  CS2R R18, SRZ ;  /* 0x0000000000127805 */ /* 0x000fe4000001ff00 */
[----:B------:R-:W-:Y:S02]  /*2080*/  CS2R R20, SRZ ;  /* 0x0000000000147805 */ /* 0x000fe4000001ff00 */
[----:B------:R-:W-:Y:S01]  /*2090*/  CS2R R22, SRZ ;  /* 0x0000000000167805 */ /* 0x000fe2000001ff00 */
[----:B------:R2:W-:Y:S01]  /*20a0*/  STL [R1+0x58], RZ ;  /* 0x000058ff01007387 */ /* 0x0005e20000100800 */
[----:B------:R-:W-:Y:S01]  /*20b0*/  CS2R R152, SRZ ;  /* 0x0000000000987805 */ /* 0x000fe2000001ff00 */
[----:B------:R-:W-:Y:S01]  /*20c0*/  QGMMA.64x128x32.F32.E5M2.E5M2 R24, gdesc[UR16], RZ, !UPT ;  /* 0x01e00000101879f3 */ /* 0x000fe2000c7038ff */
[----:B------:R-:W-:Y:S01]  /*20d0*/  UIADD3 UR16, UR7, 0x2, URZ ;  /* 0x0000000207107890 */ /* 0x000fe2000fffe03f */
[----:B------:R2:W-:Y:S01]  /*20e0*/  STL [R1+0x54], RZ ;  /* 0x000054ff01007387 */ /* 0x0005e20000100800 */
[----:B------:R-:W-:Y:S01]  /*20f0*/  UIADD3 UR18, UR8, 0x2, URZ ;  /* 0x0000000208127890 */ /* 0x000fe2000fffe03f */
[----:B------:R-:W-:Y:S01]  /*2100*/  CS2R R154, SRZ ;  /* 0x00000000009a7805 */ /* 0x000fe2000001ff00 */
[----:B------:R-:W-:Y:S01]  /*2110*/  UMOV UR17, 0x80000020 ;  /* 0x8000002000117882 */ /* 0x000fe20000000000 */
        /* <DEDUP_REMOVED lines=9> */
[----:B------:R-:W-:Y:S02]  /*21b0*/  CS2R R166, SRZ ;  /* 0x0000000000a67805 */ /* 0x000fe4000001ff00 */
        /* <DEDUP_REMOVED lines=39> */
[----:B------:R-:W-:-:S03]  /*2430*/  IMAD.MOV.U32 R226, RZ, RZ, RZ ;  /* 0x000000ffffe27224 */ /* 0x000fc600078e00ff */
[----:B------:R2:W-:Y:S04]  /*2440*/  STL [R1+0x1c], RZ ;  /* 0x00001cff01007387 */ /* 0x0005e80000100800 */
[----:B------:R2:W-:Y:S04]  /*2450*/  STL [R1+0x18], RZ ;  /* 0x000018ff01007387 */ /* 0x0005e80000100800 */
[----:B------:R2:W-:Y:S04]  /*2460*/  STL [R1+0x14], RZ ;  /* 0x000014ff01007387 */ /* 0x0005e80000100800 */
[----:B------:R2:W-:Y:S04]  /*2470*/  STL [R1+0x10], RZ ;  /* 0x000010ff01007387 */ /* 0x0005e80000100800 */
[----:B------:R2:W-:Y:S04]  /*2480*/  STL [R1+0xc], RZ ;  /* 0x00000cff01007387 */ /* 0x0005e80000100800 */
[----:B------:R2:W-:Y:S04]  /*2490*/  STL [R1+0x8], RZ ;  /* 0x000008ff01007387 */ /* 0x0005e80000100800 */
[----:B------:R2:W-:Y:S04]  /*24a0*/  STL [R1+0x4], RZ ;  /* 0x000004ff01007387 */ /* 0x0005e80000100800 */
[----:B------:R2:W-:Y:S01]  /*24b0*/  STL [R1], RZ ;  /* 0x000000ff01007387 */ /* 0x0005e20000100800 */
[----:B------:R-:W-:Y:S01]  /*24c0*/  QGMMA.64x128x32.F32.E5M2.E5M2 R88, gdesc[UR16], R88 ;  /* 0x01e00000105879f3 */ /* 0x000fe20008703858 */
[----:B------:R-:W-:Y:S01]  /*24d0*/  UIADD3 UR16, UR7, 0x202, URZ ;  /* 0x0000020207107890 */ /* 0x000fe2000fffe03f */
[----:B------:R-:W-:-:S02]  /*24e0*/  UMOV UR17, 0x80000020 ;  /* 0x8000002000117882 */ /* 0x000fc40000000000 */
[----:B------:R-:W-:Y:S02]  /*24f0*/  ULDC UR7, c[0x0][0x50c] ;  /* 0x0001430000077ab9 */ /* 0x000fe40000000800 */
[----:B------:R-:W-:-:S04]  /*2500*/  UISETP.NE.AND UP0, UPT, UR7, 0x2, UPT ;  /* 0x000000020700788c */ /* 0x000fc8000bf05270 */
[----:B------:R-:W-:Y:S02]  /*2510*/  USEL UR7, URZ, 0x1, UP0 ;  /* 0x000000013f077887 */ /* 0x000fe40008000000 */
[----:B------:R-:W-:Y:S04]  /*2520*/  QGMMA.64x128x32.F32.E5M2.E5M2 R24, gdesc[UR16], R24, gsb0 ;  /* 0x01e00000101879f3 */ /* 0x000fe80008003818 */
[----:B------:R-:W-:-:S13]  /*2530*/  ISETP.NE.AND P1, PT, RZ, UR7, PT ;  /* 0x00000007ff007c0c */ /* 0x000fda000bf25270 */
[----:B--2---:R-:W-:Y:S05]  /*2540*/  @!P1 BRA `(.L_x_23) ;  /* 0x0000000800809947 */ /* 0x004fea0003800000 */
[----:B------:R-:W-:Y:S02]  /*2550*/  WARPGROUP.DEPBAR.LE gsb0, 0x0 ;  /* 0x00008000000079c5 */ /* 0x000fe40000010000 */
[----:B------:R-:W-:-:S01]  /*2560*/  FADD R227, RZ, R58 ;  /* 0x0000003affe37221 */ /* 0x000fc20000000000 */
[----:B------:R-:W-:Y:S01]  /*2570*/  FADD R226, RZ, R88 ;  /* 0x00000058ffe27221 */ /* 0x000fe20000000000 */
[----:B------:R-:W-:-:S01]  /*2580*/  FADD R225, RZ, R89 ;  /* 0x00000059ffe17221 */ /* 0x000fc20000000000 */
[----:B------:R-:W-:Y:S01]  /*2590*/  FADD R224, RZ, R90 ;  /* 0x0000005affe07221 */ /* 0x000fe20000000000 */
[----:B------:R-:W-:-:S01]  /*25a0*/  FADD R223, RZ, R91 ;  /* 0x0000005bffdf7221 */ /* 0x000fc20000000000 */
[----:B------:R0:W-:Y:S01]  /*25b0*/  STL [R1], R227 ;  /* 0x000000e301007387 */ /* 0x0001e20000100800 */
[----:B------:R-:W-:-:S01]  /*25c0*/  FADD R222, RZ, R92 ;  /* 0x0000005cffde7221 */ /* 0x000fc20000000000 */
[----:B------:R-:W-:Y:S01]  /*25d0*/  FADD R221, RZ, R93 ;  /* 0x0000005dffdd7221 */ /* 0x000fe20000000000 */
[----:B------:R-:W-:-:S01]  /*25e0*/  FADD R220, RZ, R94 ;  /* 0x0000005effdc7221 */ /* 0x000fc20000000000 */
[----:B------:R-:W-:Y:S01]  /*25f0*/  FADD R219, RZ, R95 ;  /* 0x0000005fffdb7221 */ /* 0x000fe20000000000 */
[----:B------:R-:W-:-:S01]  /*2600*/  FADD R218, RZ, R96 ;  /* 0x00000060ffda7221 */ /* 0x000fc20000000000 */
[----:B------:R-:W-:Y:S01]  /*2610*/  FADD R217, RZ, R97 ;  /* 0x00000061ffd97221 */ /* 0x000fe20000000000 */
[----:B------:R-:W-:-:S01]  /*2620*/  FADD R216, RZ, R98 ;  /* 0x00000062ffd87221 */ /* 0x000fc20000000000 */
[----:B------:R-:W-:Y:S01]  /*2630*/  FADD R215, RZ, R99 ;  /* 0x00000063ffd77221 */ /* 0x000fe20000000000 */
[----:B------:R-:W-:-:S01]  /*2640*/  FADD R214, RZ, R100 ;  /* 0x00000064ffd67221 */ /* 0x000fc20000000000 */
[----:B0-----:R-:W-:Y:S01]  /*2650*/  FADD R227, RZ, R59 ;  /* 0x0000003bffe37221 */ /* 0x001fe20000000000 */
[----:B------:R-:W-:-:S01]  /*2660*/  FADD R213, RZ, R101 ;  /* 0x00000065ffd57221 */ /* 0x000fc20000000000 */
[----:B------:R-:W-:Y:S01]  /*2670*/  FADD R212, RZ, R102 ;  /* 0x00000066ffd47221 */ /* 0x000fe20000000000 */
[----:B------:R-:W-:-:S01]  /*2680*/  FADD R211, RZ, R103 ;  /* 0x00000067ffd37221 */ /* 0x000fc20000000000 */
[----:B------:R-:W-:Y:S01]  /*2690*/  FADD R210, RZ, R104 ;  /* 0x00000068ffd27221 */ /* 0x000fe20000000000 */
[----:B------:R0:W-:Y:S01]  /*26a0*/  STL [R1+0x4], R227 ;  /* 0x000004e301007387 */ /* 0x0001e20000100800 */
        /* <DEDUP_REMOVED lines=93> */
[----:B------:R-:W-:Y:S01]  /*2c80*/  UMOV UR6, URZ ;  /* 0x0000003f00067c82 */ /* 0x000fe20008000000 */
[----:B0-----:R-:W-:-:S05]  /*2c90*/  FADD R227, RZ, R66 ;  /* 0x00000042ffe37221 */ /* 0x001fca0000000000 */
[----:B------:R0:W-:Y:S02]  /*2ca0*/  STL [R1+0x20], R227 ;  /* 0x000020e301007387 */ /* 0x0001e40000100800 */
        /* <DEDUP_REMOVED lines=42> */
.L_x_23:
[----:B------:R-:W-:-:S04]  /*2f50*/  UIADD3 UR12, UR5, 0x1, URZ ;  /* 0x00000001050c7890 */ /* 0x000fc8000fffe03f */
[----:B------:R-:W-:-:S04]  /*2f60*/  UISETP.NE.AND UP0, UPT, UR12, 0x9, UPT ;  /* 0x000000090c00788c */ /* 0x000fc8000bf05270 */
[----:B------:R-:W-:Y:S02]  /*2f70*/  USEL UR8, URZ, 0x1, UP0 ;  /* 0x000000013f087887 */ /* 0x000fe40008000000 */
[----:B------:R-:W-:Y:S02]  /*2f80*/  USEL UR12, UR12, URZ, UP0 ;  /* 0x0000003f0c0c7287 */ /* 0x000fe40008000000 */
[----:B------:R-:W-:-:S06]  /*2f90*/  ULOP3.LUT UR8, UR4, UR8, URZ, 0x3c, !UPT ;  /* 0x0000000804087292 */ /* 0x000fcc000f8e3c3f */
[----:B0-----:R-:W-:Y:S01]  /*2fa0*/  IMAD.U32 R227, RZ, RZ, UR8 ;  /* 0x00000008ffe37e24 */ /* 0x001fe2000f8e00ff */
[----:B------:R-:W-:-:S06]  /*2fb0*/  UMOV UR8, 0x1 ;  /* 0x0000000100087882 */ /* 0x000fcc0000000000 */
.L_x_18:
[----:B------:R-:W-:-:S04]  /*2fc0*/  UISETP.LT.AND UP0, UPT, UR9, 0x1, UPT ;  /* 0x000000010900788c */ /* 0x000fc8000bf01270 */
[----:B------:R-:W-:-:S04]  /*2fd0*/  USEL UR16, UR9, 0x1, UP0 ;  /* 0x0000000109107887 */ /* 0x000fc80008000000 */
[----:B------:R-:W-:-:S04]  /*2fe0*/  UIADD3 UR16, UR9, -UR16, URZ ;  /* 0x8000001009107290 */ /* 0x000fc8000fffe03f */
[----:B------:R-:W-:-:S06]  /*2ff0*/  UISETP.GE.AND UP0, UPT, UR16, 0x1, UPT ;  /* 0x000000011000788c */ /* 0x000fcc000bf06270 */
[----:B------:R-:W-:-:S13]  /*3000*/  PLOP3.LUT P1, PT, PT, PT, UP0, 0x80, 0x0 ;  /* 0x000000000000781c */ /* 0x000fda0003f2f008 */
[----:B------:R-:W-:Y:S05]  /*3010*/  @!P1 BRA `(.L_x_24) ;  /* 0x0000001000b49947 */ /* 0x000fea0003800000 */
[----:B------:R-:W-:Y:S01]  /*3020*/  IMAD.U32 R228, RZ, RZ, UR16 ;  /* 0x00000010ffe47e24 */ /* 0x000fe2000f8e00ff */
[----:B------:R-:W-:Y:S01]  /*3030*/  UMOV UR24, UR5 ;  /* 0x0000000500187c82 */ /* 0x000fe20008000000 */
[----:B------:R-:W-:-:S05]  /*3040*/  ULDC UR25, c[0x0][0x50c] ;  /* 0x0001430000197ab9 */ /* 0x000fca0000000800 */
.L_x_32:
[----:B------:R-:W-:-:S06]  /*3050*/  UISETP.NE.AND UP0, UPT, UR23, 0x3, UPT ;  /* 0x000000031700788c */ /* 0x000fcc000bf05270 */
[----:B------:R-:W-:-:S13]  /*3060*/  PLOP3.LUT P2, PT, PT, PT, UP0, 0x80, 0x0 ;  /* 0x000000000000781c */ /* 0x000fda0003f4f008 */
[----:B01---5:R-:W-:Y:S05]  /*3070*/  @!P2 BRA `(.L_x_25) ;  /* 0x000000000004a947 */ /* 0x023fea0003800000 */
[----:B------:R-:W-:Y:S01]  /*3080*/  BPT.TRAP 0x1 ;  /* 0x000000040000795c */ /* 0x000fe20000300000 */
.L_x_25:
[----:B------:R-:W0:Y:S01]  /*3090*/  S2UR UR16, SR_CgaCtaId ;  /* 0x00000000001079c3 */ /* 0x000e220000008800 */
[----:B------:R-:W-:Y:S01]  /*30a0*/  UMOV UR10, 0x400 ;  /* 0x00000400000a7882 */ /* 0x000fe20000000000 */
[----:B------:R-:W-:Y:S01]  /*30b0*/  SHF.L.U32 R229, R227, 0x1f, RZ ;  /* 0x0000001fe3e57819 */ /* 0x000fe200000006ff */
[----:B0-----:R-:W-:-:S04]  /*30c0*/  ULEA UR10, UR16, UR10, 0x18 ;  /* 0x0000000a100a7291 */ /* 0x001fc8000f8ec03f */
[----:B------:R-:W-:-:S09]  /*30d0*/  ULEA UR16, UR12, UR10, 0x3 ;  /* 0x0000000a0c107291 */ /* 0x000fd2000f8e183f */
[----:B------:R0:W1:Y:S01]  /*30e0*/  SYNCS.PHASECHK.TRANS64.TRYWAIT P1, [UR16], R229 ;  /* 0x000000e5ff0075a7 */ /* 0x0000620008020150 */
[----:B------:R-:W-:Y:S05]  /*30f0*/  @!P2 BRA `(.L_x_26) ;  /* 0x000000000004a947 */ /* 0x000fea0003800000 */
[----:B------:R-:W-:Y:S01]  /*3100*/  BPT.TRAP 0x1 ;  /* 0x000000040000795c */ /* 0x000fe20000300000 */
.L_x_26:
[----:B-1----:R-:W-:Y:S05]  /*3110*/  @P1 BRA `(.L_x_27) ;  /* 0x0000000000081947 */ /* 0x002fea0003800000 */
[----:B------:R-:W1:Y:S02]  /*3120*/  SYNCS.PHASECHK.TRANS64.TRYWAIT P1, [UR16], R229 ;  /* 0x000000e5ff0075a7 */ /* 0x000e640008020150 */
[----:B-1----:R-:W-:Y:S05]  /*3130*/  @!P1 BRA `(.L_x_28) ;  /* 0x000000d400b89947 */ /* 0x002fea0003800000 */
.L_x_27:
[----:B------:R-:W-:Y:S01]  /*3140*/  UIADD3 UR16, UR10, 0x24180, URZ ;  /* 0x000241800a107890 */ /* 0x000fe2000fffe03f */
[----:B------:R-:W-:Y:S01]  /*3150*/  WARPGROUP.ARRIVE ;  /* 0x00000000000079c5 */ /* 0x000fe20000000000 */
[----:B------:R-:W-:Y:S02]  /*3160*/  UISETP.NE.AND UP0, UPT, UR7, URZ, UPT ;  /* 0x0000003f0700728c */ /* 0x000fe4000bf05270 */
[----:B------:R-:W-:Y:S02]  /*3170*/  USHF.R.U32.HI UR16, URZ, 0x4, UR16 ;  /* 0x000000043f107899 */ /* 0x000fe40008011610 */
[----:B------:R-:W-:Y:S02]  /*3180*/  USEL UR8, UR8, URZ, !UP0 ;  /* 0x0000003f08087287 */ /* 0x000fe4000c000000 */
[----:B------:R-:W-:Y:S02]  /*3190*/  ULOP3.LUT UR16, UR16, 0x3fff, URZ, 0xc0, !UPT ;  /* 0x00003fff10107892 */ /* 0x000fe4000f8ec03f */
[----:B------:R-:W-:-:S02]  /*31a0*/  UISETP.NE.U32.AND UP0, UPT, UR8, URZ, UPT ;  /* 0x0000003f0800728c */ /* 0x000fc4000bf05070 */
[----:B------:R-:W-:Y:S02]  /*31b0*/  ULOP3.LUT UR7, UR11, 0x10000, URZ, 0xfc, !UPT ;  /* 0x000100000b077892 */ /* 0x000fe4000f8efc3f */
[----:B------:R-:W-:Y:S02]  /*31c0*/  ULOP3.LUT UR8, UR16, 0x10000, URZ, 0xfc, !UPT ;  /* 0x0001000010087892 */ /* 0x000fe4000f8efc3f */
[----:B------:R-:W-:Y:S02]  /*31d0*/  ULEA UR7, UR12, UR7, 0xa ;  /* 0x000000070c077291 */ /* 0x000fe4000f8e503f */
[----:B------:R-:W-:Y:S01]  /*31e0*/  ULEA UR8, UR12, UR8, 0x9 ;  /* 0x000000080c087291 */ /* 0x000fe2000f8e483f */
[----:B------:R-:W-:Y:S01]  /*31f0*/  UMOV UR17, 0x80000020 ;  /* 0x8000002000117882 */ /* 0x000fe20000000000 */
[----:B------:R-:W-:Y:S01]  /*3200*/  UMOV UR19, 0x80000020 ;  /* 0x8000002000137882 */ /* 0x000fe20000000000 */
[----:B------:R-:W-:Y:S02]  /*3210*/  UIADD3 UR6, UR6, 0x2, URZ ;  /* 0x0000000206067890 */ /* 0x000fe4000fffe03f */
[----:B------:R-:W-:-:S02]  /*3220*/  UMOV UR16, UR7 ;  /* 0x0000000700107c82 */ /* 0x000fc40008000000 */
[----:B------:R-:W-:Y:S02]  /*3230*/  UMOV UR18, UR8 ;  /* 0x0000000800127c82 */ /* 0x000fe40008000000 */
[----:B------:R-:W-:Y:S01]  /*3240*/  QGMMA.64x128x32.F32.E5M2.E5M2 R88, gdesc[UR16], R88, UP0 ;  /* 0x01e00000105879f3 */ /* 0x000fe2000bf03858 */
[----:B------:R-:W-:Y:S01]  /*3250*/  UIADD3 UR16, UR7, 0x200, URZ ;  /* 0x0000020007107890 */ /* 0x000fe2000fffe03f */
[----:B------:R-:W-:-:S10]  /*3260*/  UMOV UR17, 0x80000020 ;  /* 0x8000002000117882 */ /* 0x000fd40000000000 */
[----:B------:R-:W-:Y:S01]  /*3270*/  QGMMA.64x128x32.F32.E5M2.E5M2 R24, gdesc[UR16], R24, UP0 ;  /* 0x01e00000101879f3 */ /* 0x000fe2000bf03818 */
[----:B------:R-:W-:Y:S02]  /*3280*/  UIADD3 UR16, UR7, 0x2, URZ ;  /* 0x0000000207107890 */ /* 0x000fe4000fffe03f */
[----:B------:R-:W-:Y:S01]  /*3290*/  UIADD3 UR18, UR8, 0x2, URZ ;  /* 0x0000000208127890 */ /* 0x000fe2000fffe03f */
[----:B------:R-:W-:Y:S01]  /*32a0*/  UMOV UR17, 0x80000020 ;  /* 0x8000002000117882 */ /* 0x000fe20000000000 */
[----:B------:R-:W-:Y:S01]  /*32b0*/  UMOV UR19, 0x80000020 ;  /* 0x8000002000137882 */ /* 0x000fe20000000000 */
[----:B------:R-:W-:-:S06]  /*32c0*/  UISETP.NE.AND UP0, UPT, UR6, UR25, UPT ;  /* 0x000000190600728c */ /* 0x000fcc000bf05270 */
[----:B------:R-:W-:Y:S01]  /*32d0*/  QGMMA.64x128x32.F32.E5M2.E5M2 R88, gdesc[UR16], R88 ;  /* 0x01e00000105879f3 */ /* 0x000fe20008703858 */
[----:B------:R-:W-:Y:S01]  /*32e0*/  UIADD3 UR16, UR7, 0x202, URZ ;  /* 0x0000020207107890 */ /* 0x000fe2000fffe03f */
[----:B------:R-:W-:Y:S01]  /*32f0*/  UMOV UR17, 0x80000020 ;  /* 0x8000002000117882 */ /* 0x000fe20000000000 */
[----:B------:R-:W-:-:S06]  /*3300*/  USEL UR7, URZ, 0x1, UP0 ;  /* 0x000000013f077887 */ /* 0x000fcc0008000000 */
[----:B------:R-:W-:-:S03]  /*3310*/  ISETP.NE.AND P1, PT, RZ, UR7, PT ;  /* 0x00000007ff007c0c */ /* 0x000fc6000bf25270 */
[----:B------:R-:W-:Y:S03]  /*3320*/  QGMMA.64x128x32.F32.E5M2.E5M2 R24, gdesc[UR16], R24, gsb0 ;  /* 0x01e00000101879f3 */ /* 0x000fe60008003818 */
[----:B------:R-:W-:-:S07]  /*3330*/  WARPGROUP.DEPBAR.LE gsb0, 0x1 ;  /* 0x00008000000079c5 */ /* 0x000fce0000010100 */
[----:B------:R-:W-:Y:S05]  /*3340*/  @!P1 BRA `(.L_x_29) ;  /* 0x0000000c00809947 */ /* 0x000fea0003800000 */
[----:B------:R-:W-:Y:S02]  /*3350*/  WARPGROUP.DEPBAR.LE gsb0, 0x0 ;  /* 0x00008000000079c5 */ /* 0x000fe40000010000 */
[----:B------:R-:W-:-:S01]  /*3360*/  FADD R226, R88, R226 ;  /* 0x000000e258e27221 */ /* 0x000fc20000000000 */
[----:B------:R-:W-:Y:S01]  /*3370*/  FADD R225, R89, R225 ;  /* 0x000000e159e17221 */ /* 0x000fe20000000000 */
[----:B------:R1:W-:Y:S01]  /*3380*/  STL [R1+0x8c], R227 ;  /* 0x00008ce301007387 */ /* 0x0003e20000100800 */
[----:B------:R-:W-:-:S01]  /*3390*/  FADD R224, R90, R224 ;  /* 0x000000e05ae07221 */ /* 0x000fc20000000000 */
[----:B------:R-:W-:Y:S01]  /*33a0*/  FADD R223, R91, R223 ;  /* 0x000000df5bdf7221 */ /* 0x000fe20000000000 */
[----:B------:R-:W-:-:S01]  /*33b0*/  FADD R222, R92, R222 ;  /* 0x000000de5cde7221 */ /* 0x000fc20000000000 */
[----:B------:R-:W-:Y:S01]  /*33c0*/  FADD R221, R93, R221 ;  /* 0x000000dd5ddd7221 */ /* 0x000fe20000000000 */
[----:B-1----:R-:W2:Y:S04]  /*33d0*/  LDL.LU R227, [R1+0x30] ;  /* 0x0000300001e37983 */ /* 0x002ea80000300800 */
[----:B------:R1:W-:Y:S01]  /*33e0*/  STL [R1+0x90], R226 ;  /* 0x000090e201007387 */ /* 0x0003e20000100800 */
[----:B------:R-:W-:-:S01]  /*33f0*/  FADD R220, R94, R220 ;  /* 0x000000dc5edc7221 */ /* 0x000fc20000000000 */
[----:B------:R-:W-:-:S02]  /*3400*/  FADD R219, R95, R219 ;  /* 0x000000db5fdb7221 */ /* 0x000fc40000000000 */
[----:B-1----:R-:W3:Y:S04]  /*3410*/  LDL.LU R226, [R1+0x2c] ;  /* 0x00002c0001e27983 */ /* 0x002ee80000300800 */
[----:B------:R1:W-:Y:S01]  /*3420*/  STL [R1+0x94], R225 ;  /* 0x000094e101007387 */ /* 0x0003e20000100800 */
[----:B------:R-:W-:-:S03]  /*3430*/  FADD R218, R96, R218 ;  /* 0x000000da60da7221 */ /* 0x000fc60000000000 */
[----:B-1----:R-:W4:Y:S04]  /*3440*/  LDL.LU R225, [R1+0x28] ;  /* 0x0000280001e17983 */ /* 0x002f280000300800 */
        /* <DEDUP_REMOVED lines=9> */
[----:B------:R1:W-:Y:S04]  /*34e0*/  STL [R1+0xa4], R221 ;  /* 0x0000a4dd01007387 */ /* 0x0003e80000100800 */
        /* <DEDUP_REMOVED lines=12> */
[----:B-1----:R-:W4:Y:S01]  /*35b0*/  LDL.LU R215, [R1] ;  /* 0x0000000001d77983 */ /* 0x002f220000300800 */
[----:B------:R-:W-:-:S01]  /*35c0*/  FADD R214, R100, R214 ;  /* 0x000000d664d67221 */ /* 0x000fc20000000000 */
[----:B------:R-:W-:Y:S01]  /*35d0*/  FADD R213, R101, R213 ;  /* 0x000000d565d57221 */ /* 0x000fe20000000000 */
[----:B------:R-:W-:-:S01]  /*35e0*/  FADD R212, R102, R212 ;  /* 0x000000d466d47221 */ /* 0x000fc20000000000 */
[----:B------:R-:W-:Y:S01]  /*35f0*/  FADD R211, R103, R211 ;  /* 0x000000d367d37221 */ /* 0x000fe20000000000 */
[----:B------:R-:W-:-:S01]  /*3600*/  FADD R210, R104, R210 ;  /* 0x000000d268d27221 */ /* 0x000fc20000000000 */
[----:B------:R-:W-:Y:S01]  /*3610*/  STL [R1+0xc0], R214 ;  /* 0x0000c0d601007387 */ /* 0x000fe20000100800 */
        /* <DEDUP_REMOVED lines=11> */
[----:B------:R1:W-:Y:S01]  /*36d0*/  STL [R1+0xcc], R211 ;  /* 0x0000ccd301007387 */ /* 0x0003e20000100800 */
[----:B------:R-:W-:-:S01]  /*36e0*/  FADD R200, R114, R200 ;  /* 0x000000c872c87221 */ /* 0x000fc20000000000 */
[----:B------:R-:W-:Y:S01]  /*36f0*/  FADD R199, R115, R199 ;  /* 0x000000c773c77221 */ /* 0x000fe20000000000 */
        /* <DEDUP_REMOVED lines=69> */
[----:B-----5:R-:W-:Y:S01]  /*3b50*/  FADD R0, R57, R0 ;  /* 0x0000000039007221 */ /* 0x020fe20000000000 */
[----:B--2---:R-:W-:-:S01]  /*3b60*/  FADD R227, R70, R227 ;  /* 0x000000e346e37221 */ /* 0x004fc20000000000 */
[----:B---3--:R-:W-:Y:S01]  /*3b70*/  FADD R226, R69, R226 ;  /* 0x000000e245e27221 */ /* 0x008fe20000000000 */
[----:B----4-:R-:W-:-:S01]  /*3b80*/  FADD R225, R68, R225 ;  /* 0x000000e144e17221 */ /* 0x010fc20000000000 */
        /* <DEDUP_REMOVED lines=9> */
[----:B------:R-:W-:-:S05]  /*3c20*/  FADD R215, R58, R215 ;  /* 0x000000d73ad77221 */ /* 0x000fca0000000000 */
[----:B------:R2:W-:Y:S04]  /*3c30*/  STL [R1], R215 ;  /* 0x000000d701007387 */ /* 0x0005e80000100800 */
[----:B------:R3:W-:Y:S04]  /*3c40*/  STL [R1+0x4], R216 ;  /* 0x000004d801007387 */ /* 0x0007e80000100800 */
        /* <DEDUP_REMOVED lines=8> */
[----:B-1----:R-:W4:Y:S04]  /*3cd0*/  LDL.LU R211, [R1+0x34] ;  /* 0x0000340001d37983 */ /* 0x002f280000300800 */
[----:B------:R1:W-:Y:S04]  /*3ce0*/  STL [R1+0x28], R225 ;  /* 0x000028e101007387 */ /* 0x0003e80000100800 */
[----:B------:R-:W4:Y:S04]  /*3cf0*/  LDL.LU R212, [R1+0x38] ;  /* 0x0000380001d47983 */ /* 0x000f280000300800 */
[----:B------:R1:W-:Y:S04]  /*3d00*/  STL [R1+0x2c], R226 ;  /* 0x00002ce201007387 */ /* 0x0003e80000100800 */
[----:B------:R-:W4:Y:S04]  /*3d10*/  LDL.LU R213, [R1+0x3c] ;  /* 0x00003c0001d57983 */ /* 0x000f280000300800 */
[----:B------:R1:W-:Y:S04]  /*3d20*/  STL [R1+0x30], R227 ;  /* 0x000030e301007387 */ /* 0x0003e80000100800 */
[----:B------:R-:W4:Y:S04]  /*3d30*/  LDL.LU R214, [R1+0x40] ;  /* 0x0000400001d67983 */ /* 0x000f280000300800 */
[----:B--2---:R-:W2:Y:S04]  /*3d40*/  LDL.LU R215, [R1+0x44] ;  /* 0x0000440001d77983 */ /* 0x004ea80000300800 */
[----:B---3--:R-:W3:Y:S04]  /*3d50*/  LDL.LU R216, [R1+0x48] ;  /* 0x0000480001d87983 */ /* 0x008ee80000300800 */
[----:B----4-:R-:W4:Y:S04]  /*3d60*/  LDL.LU R217, [R1+0x4c] ;  /* 0x00004c0001d97983 */ /* 0x010f280000300800 */
[----:B0-----:R-:W4:Y:S04]  /*3d70*/  LDL.LU R218, [R1+0x50] ;  /* 0x0000500001da7983 */ /* 0x001f280000300800 */
[----:B------:R-:W4:Y:S04]  /*3d80*/  LDL.LU R219, [R1+0x54] ;  /* 0x0000540001db7983 */ /* 0x000f280000300800 */
[----:B------:R-:W4:Y:S04]  /*3d90*/  LDL.LU R220, [R1+0x58] ;  /* 0x0000580001dc7983 */ /* 0x000f280000300800 */
[----:B------:R-:W4:Y:S04]  /*3da0*/  LDL.LU R221, [R1+0x5c] ;  /* 0x00005c0001dd7983 */ /* 0x000f280000300800 */
[----:B------:R-:W4:Y:S04]  /*3db0*/  LDL.LU R222, [R1+0x60] ;  /* 0x0000600001de7983 */ /* 0x000f280000300800 */
[----:B------:R-:W4:Y:S04]  /*3dc0*/  LDL.LU R223, [R1+0x64] ;  /* 0x0000640001df7983 */ /* 0x000f280000300800 */
[----:B------:R-:W4:Y:S04]  /*3dd0*/  LDL.LU R224, [R1+0x68] ;  /* 0x0000680001e07983 */ /* 0x000f280000300800 */
[----:B-1----:R-:W4:Y:S04]  /*3de0*/  LDL.LU R225, [R1+0x6c] ;  /* 0x00006c0001e17983 */ /* 0x002f280000300800 */
[----:B------:R-:W4:Y:S04]  /*3df0*/  LDL.LU R226, [R1+0x70] ;  /* 0x0000700001e27983 */ /* 0x000f280000300800 */
[----:B------:R-:W4:Y:S01]  /*3e00*/  LDL.LU R227, [R1+0x74] ;  /* 0x0000740001e37983 */ /* 0x000f220000300800 */
[----:B------:R-:W-:-:S05]  /*3e10*/  FADD R211, R71, R211 ;  /* 0x000000d347d37221 */ /* 0x000fca0000000000 */
[----:B------:R0:W-:Y:S01]  /*3e20*/  STL [R1+0x34], R211 ;  /* 0x000034d301007387 */ /* 0x0001e20000100800 */
[----:B------:R-:W-:-:S03]  /*3e30*/  FADD R212, R72, R212 ;  /* 0x000000d448d47221 */ /* 0x000fc60000000000 */
[----:B0-----:R1:W5:Y:S01]  /*3e40*/  LDL.LU R211, [R1+0xcc] ;  /* 0x0000cc0001d37983 */ /* 0x0013620000300800 */
[----:B------:R-:W-:-:S03]  /*3e50*/  FADD R213, R73, R213 ;  /* 0x000000d549d57221 */ /* 0x000fc60000000000 */
[----:B------:R0:W-:Y:S01]  /*3e60*/  STL [R1+0x38], R212 ;  /* 0x000038d401007387 */ /* 0x0001e20000100800 */
[----:B------:R-:W-:-:S01]  /*3e70*/  FADD R214, R74, R214 ;  /* 0x000000d64ad67221 */ /* 0x000fc20000000000 */
[----:B--2---:R-:W-:Y:S02]  /*3e80*/  FADD R215, R75, R215 ;  /* 0x000000d74bd77221 */ /* 0x004fe40000000000 */
[----:B0-----:R1:W5:Y:S01]  /*3e90*/  LDL.LU R212, [R1+0xc8] ;  /* 0x0000c80001d47983 */ /* 0x0013620000300800 */
[----:B---3--:R-:W-:-:S03]  /*3ea0*/  FADD R216, R76, R216 ;  /* 0x000000d84cd87221 */ /* 0x008fc60000000000 */
[----:B------:R0:W-:Y:S01]  /*3eb0*/  STL [R1+0x3c], R213 ;  /* 0x00003cd501007387 */ /* 0x0001e20000100800 */
[----:B----4-:R-:W-:-:S03]  /*3ec0*/  FADD R217, R77, R217 ;  /* 0x000000d94dd97221 */ /* 0x010fc60000000000 */
[----:B0-----:R1:W5:Y:S01]  /*3ed0*/  LDL.LU R213, [R1+0xc4] ;  /* 0x0000c40001d57983 */ /* 0x0013620000300800 */
[----:B------:R-:W-:-:S03]  /*3ee0*/  FADD R218, R78, R218 ;  /* 0x000000da4eda7221 */ /* 0x000fc60000000000 */
[----:B------:R0:W-:Y:S01]  /*3ef0*/  STL [R1+0x40], R214 ;  /* 0x000040d601007387 */ /* 0x0001e20000100800 */
[----:B------:R-:W-:-:S01]  /*3f00*/  FADD R219, R79, R219 ;  /* 0x000000db4fdb7221 */ /* 0x000fc20000000000 */
[----:B------:R-:W-:Y:S02]  /*3f10*/  FADD R220, R80, R220 ;  /* 0x000000dc50dc7221 */ /* 0x000fe40000000000 */
[----:B0-----:R1:W5:Y:S04]  /*3f20*/  LDL.LU R214, [R1+0xc0] ;  /* 0x0000c00001d67983 */ /* 0x0013680000300800 */
[----:B------:R0:W-:Y:S01]  /*3f30*/  STL [R1+0x44], R215 ;  /* 0x000044d701007387 */ /* 0x0001e20000100800 */
[----:B------:R-:W-:-:S01]  /*3f40*/  FADD R221, R81, R221 ;  /* 0x000000dd51dd7221 */ /* 0x000fc20000000000 */
[----:B------:R-:W-:-:S02]  /*3f50*/  FADD R222, R82, R222 ;  /* 0x000000de52de7221 */ /* 0x000fc40000000000 */
[----:B0-----:R1:W5:Y:S04]  /*3f60*/  LDL.LU R215, [R1+0xbc] ;  /* 0x0000bc0001d77983 */ /* 0x0013680000300800 */
[----:B------:R0:W-:Y:S01]  /*3f70*/  STL [R1+0x48], R216 ;  /* 0x000048d801007387 */ /* 0x0001e20000100800 */
[----:B------:R-:W-:-:S03]  /*3f80*/  FADD R223, R83, R223 ;  /* 0x000000df53df7221 */ /* 0x000fc60000000000 */
        /* <DEDUP_REMOVED lines=13> */
[----:B------:R0:W-:Y:S04]  /*4060*/  STL [R1+0x5c], R221 ;  /* 0x00005cdd01007387 */ /* 0x0001e80000100800 */
        /* <DEDUP_REMOVED lines=12> */
[----:B0-----:R1:W5:Y:S01]  /*4130*/  LDL.LU R227, [R1+0x8c] ;  /* 0x00008c0001e37983 */ /* 0x0013620000300800 */
[----:B------:R-:W-:-:S05]  /*4140*/  UMOV UR6, URZ ;  /* 0x0000003f00067c82 */ /* 0x000fca0008000000 */
.L_x_29:
[----:B------:R-:W-:Y:S05]  /*4150*/  @!P2 BRA `(.L_x_30) ;  /* 0x000000000004a947 */ /* 0x000fea0003800000 */
[----:B------:R-:W-:Y:S01]  /*4160*/  BPT.TRAP 0x1 ;  /* 0x000000040000795c */ /* 0x000fe20000300000 */
.L_x_30:
[----:B-----5:R2:W-:Y:S04]  /*4170*/  STL [R1+0x8c], R0 ;  /* 0x00008c0001007387 */ /* 0x0205e80000100800 */
[----:B--2---:R-:W2:Y:S01]  /*4180*/  LDL R0, [R1+0x78] ;  /* 0x0000780001007983 */ /* 0x004ea20000100800 */
[----:B0-----:R-:W-:-:S05]  /*4190*/  IMAD.U32 R229, RZ, RZ, UR24 ;  /* 0x00000018ffe57e24 */ /* 0x001fca000f8e00ff */
[----:B------:R-:W-:-:S05]  /*41a0*/  @P0 LEA R229, R229, UR10, 0x3 ;  /* 0x0000000ae5e50c11 */ /* 0x000fca000f8e18ff */
[----:B------:R-:W-:Y:S01]  /*41b0*/  @P0 VIADD R229, R229, 0x48 ;  /* 0x00000048e5e50836 */ /* 0x000fe20000000000 */
[----:B------:R-:W-:-:S06]  /*41c0*/  UISETP.GT.U32.AND UP0, UPT, UR13, 0x1, UPT ;  /* 0x000000010d00788c */ /* 0x000fcc000bf04070 */
[----:B------:R-:W-:Y:S02]  /*41d0*/  PLOP3.LUT P1, PT, PT, PT, UP0, 0x80, 0x0 ;  /* 0x000000000000781c */ /* 0x000fe40003f2f008 */
[----:B--2---:R-:W-:Y:S02]  /*41e0*/  @P0 PRMT R229, R0, 0x654, R229 ;  /* 0x0000065400e50816 */ /* 0x004fe400000000e5 */
[----:B------:R0:W5:Y:S02]  /*41f0*/  LDL.LU R0, [R1+0x8c] ;  /* 0x00008c0001007983 */ /* 0x0001640000300800 */
[----:B------:R0:W-:Y:S07]  /*4200*/  @P0 SYNCS.ARRIVE.TRANS64.RED.A1T0 RZ, [R229+URZ], RZ ;  /* 0x000000ffe5ff09a7 */ /* 0x0001ee000810043f */
[----:B------:R-:W-:Y:S05]  /*4210*/  @P1 BRA `(.L_x_31) ;  /* 0x0000000000041947 */ /* 0x000fea0003800000 */
[----:B------:R-:W-:Y:S01]  /*4220*/  BPT.TRAP 0x1 ;  /* 0x000000040000795c */ /* 0x000fe20000300000 */
.L_x_31:
[----:B------:R-:W-:Y:S01]  /*4230*/  UIADD3 UR12, UR12, 0x1, URZ ;  /* 0x000000010c0c7890 */ /* 0x000fe2000fffe03f */
[C---:B------:R-:W-:Y:S01]  /*4240*/  ISETP.GT.AND P1, PT, R228.reuse, 0x1, PT ;  /* 0x00000001e400780c */ /* 0x040fe20003f24270 */
[----:B------:R-:W-:Y:S01]  /*4250*/  UIADD3 UR24, UR24, 0x1, URZ ;  /* 0x0000000118187890 */ /* 0x000fe2000fffe03f */
[----:B------:R-:W-:Y:S01]  /*4260*/  VIADD R228, R228, 0xffffffff ;  /* 0xffffffffe4e47836 */ /* 0x000fe20000000000 */
[----:B------:R-:W-:Y:S02]  /*4270*/  UISETP.NE.AND UP0, UPT, UR12, 0x9, UPT ;  /* 0x000000090c00788c */ /* 0x000fe4000bf05270 */
[----:B------:R-:W-:Y:S02]  /*4280*/  UISETP.NE.AND UP1, UPT, UR24, 0x9, UPT ;  /* 0x000000091800788c */ /* 0x000fe4000bf25270 */
[----:B------:R-:W-:Y:S02]  /*4290*/  USEL UR8, URZ, 0x1, UP0 ;  /* 0x000000013f087887 */ /* 0x000fe40008000000 */
[----:B------:R-:W-:-:S02]  /*42a0*/  USEL UR12, UR12, URZ, UP0 ;  /* 0x0000003f0c0c7287 */ /* 0x000fc40008000000 */
[----:B------:R-:W-:Y:S02]  /*42b0*/  USEL UR24, UR24, URZ, UP1 ;  /* 0x0000003f18187287 */ /* 0x000fe40008800000 */
[----:B------:R-:W-:Y:S01]  /*42c0*/  LOP3.LUT R227, R227, UR8, RZ, 0x3c, !PT ;  /* 0x00000008e3e37c12 */ /* 0x000fe2000f8e3cff */
[----:B------:R-:W-:Y:S01]  /*42d0*/  UMOV UR8, 0x1 ;  /* 0x0000000100087882 */ /* 0x000fe20000000000 */
[----:B------:R-:W-:Y:S08]  /*42e0*/  @P1 BRA `(.L_x_32) ;  /* 0xffffffec00581947 */ /* 0x000ff0000383ffff */
.L_x_24:
[----:B------:R-:W-:-:S04]  /*42f0*/  UISETP.NE.AND UP0, UPT, UR6, URZ, UPT ;  /* 0x0000003f0600728c */ /* 0x000fc8000bf05270 */
[----:B------:R-:W-:-:S06]  /*4300*/  USEL UR6, URZ, 0x1, !UP0 ;  /* 0x000000013f067887 */ /* 0x000fcc000c000000 */
[----:B------:R-:W-:-:S13]  /*4310*/  ISETP.NE.AND P1, PT, RZ, UR6, PT ;  /* 0x00000006ff007c0c */ /* 0x000fda000bf25270 */
[----:B------:R-:W-:Y:S05]  /*4320*/  @!P1 BRA `(.L_x_33) ;  /* 0x0000000c00dc9947 */ /* 0x000fea0003800000 */
[----:B------:R-:W2:Y:S04]  /*4330*/  LDL.LU R227, [R1+0x74] ;  /* 0x0000740001e37983 */ /* 0x000ea80000300800 */
[----:B--2---:R2:W-:Y:S04]  /*4340*/  STL [R1+0x8c], R227 ;  /* 0x00008ce301007387 */ /* 0x0045e80000100800 */
[----:B--2---:R-:W2:Y:S04]  /*4350*/  LDL.LU R227, [R1+0x70] ;  /* 0x0000700001e37983 */ /* 0x004ea80000300800 */
        /* <DEDUP_REMOVED lines=55> */
[----:B--2---:R-:W2:Y:S01]  /*46d0*/  LDL.LU R227, [R1] ;  /* 0x0000000001e37983 */ /* 0x004ea20000300800 */
[----:B------:R-:W-:-:S02]  /*46e0*/  WARPGROUP.DEPBAR.LE gsb0, 0x0 ;  /* 0x00008000000079c5 */ /* 0x000fc40000010000 */
[----:B------:R-:W-:Y:S01]  /*46f0*/  FADD R226, R88, R226 ;  /* 0x000000e258e27221 */ /* 0x000fe20000000000 */
        /* <DEDUP_REMOVED lines=96> */
[----:B-----5:R-:W-:Y:S01]  /*4d00*/  FADD R0, R57, R0 ;  /* 0x0000000039007221 */ /* 0x020fe20000000000 */
[----:B--2---:R-:W-:-:S05]  /*4d10*/  FADD R227, R58, R227 ;  /* 0x000000e33ae37221 */ /* 0x004fca0000000000 */
[----:B------:R2:W-:Y:S04]  /*4d20*/  STL [R1], R227 ;  /* 0x000000e301007387 */ /* 0x0005e80000100800 */
[----:B--2---:R-:W2:Y:S02]  /*4d30*/  LDL.LU R227, [R1+0xfc] ;  /* 0x0000fc0001e37983 */ /* 0x004ea40000300800 */
[----:B--2---:R-:W-:-:S05]  /*4d40*/  FADD R227, R59, R227 ;  /* 0x000000e33be37221 */ /* 0x004fca0000000000 */
[----:B------:R2:W-:Y:S04]  /*4d50*/  STL [R1+0x4], R227 ;  /* 0x000004e301007387 */ /* 0x0005e80000100800 */
        /* <DEDUP_REMOVED lines=83> */
[----:B------:R2:W-:Y:S02]  /*5290*/  STL [R1+0x74], R227 ;  /* 0x000074e301007387 */ /* 0x0005e40000100800 */
.L_x_33:
[----:B------:R-:W-:Y:S02]  /*52a0*/  WARPGROUP.DEPBAR.LE gsb0, 0x0 ;  /* 0x00008000000079c5 */ /* 0x000fe40000010000 */
[----:B------:R-:W3:Y:S02]  /*52b0*/  LDC R24, c[0x0][0x28c] ;  /* 0x0000a300ff187b82 */ /* 0x000ee40000000800 */
[----:B---3--:R-:W-:-:S13]  /*52c0*/  ISETP.GE.AND P1, PT, R24, 0x1, PT ;  /* 0x000000011800780c */ /* 0x008fda0003f26270 */
[----:B------:R-:W-:Y:S05]  /*52d0*/  @!P1 BRA `(.L_x_34) ;  /* 0x00000000005c9947 */ /* 0x000fea0003800000 */
[----:B------:R-:W-:-:S06]  /*52e0*/  UISETP.NE.AND UP0, UPT, UR23, 0x3, UPT ;  /* 0x000000031700788c */ /* 0x000fcc000bf05270 */
[----:B------:R-:W-:-:S13]  /*52f0*/  PLOP3.LUT P1, PT, PT, PT, UP0, 0x80, 0x0 ;  /* 0x000000000000781c */ /* 0x000fda0003f2f008 */
[----:B------:R-:W-:Y:S05]  /*5300*/  @!P1 BRA `(.L_x_35) ;  /* 0x0000000000049947 */ /* 0x000fea0003800000 */
[----:B------:R-:W-:Y:S01]  /*5310*/  BPT.TRAP 0x1 ;  /* 0x000000040000795c */ /* 0x000fe20000300000 */
.L_x_35:
[----:B------:R-:W-:Y:S04]  /*5320*/  BSSY B0, `(.L_x_36) ;  /* 0x000000e000007945 */ /* 0x000fe80003800000 */
[----:B------:R-:W-:Y:S05]  /*5330*/  @!P0 BRA `(.L_x_37) ;  /* 0x0000000000308947 */ /* 0x000fea0003800000 */
[----:B--2---:R-:W2:Y:S01]  /*5340*/  LDL R227, [R1+0x78] ;  /* 0x0000780001e37983 */ /* 0x004ea20000100800 */
[----:B------:R-:W-:-:S04]  /*5350*/  UISETP.LT.AND UP0, UPT, UR9, 0x1, UPT ;  /* 0x000000010900788c */ /* 0x000fc8000bf01270 */
[----:B------:R-:W-:-:S04]  /*5360*/  USEL UR8, UR9, 0x1, UP0 ;  /* 0x0000000109087887 */ /* 0x000fc80008000000 */
[----:B------:R-:W-:-:S04]  /*5370*/  UIADD3 UR8, UR5, UR9, -UR8 ;  /* 0x0000000905087290 */ /* 0x000fc8000fffe808 */
[----:B------:R-:W-:-:S04]  /*5380*/  UIMAD.WIDE.U32 UR6, UR8, 0x38e38e39, URZ ;  /* 0x38e38e39080678a5 */ /* 0x000fc8000f8e003f */
[----:B------:R-:W-:-:S04]  /*5390*/  USHF.R.U32.HI UR6, URZ, 0x1, UR7 ;  /* 0x000000013f067899 */ /* 0x000fc80008011607 */
[----:B------:R-:W-:-:S04]  /*53a0*/  UIMAD UR8, UR6, -0x9, UR8 ;  /* 0xfffffff7060878a4 */ /* 0x000fc8000f8e0208 */
[----:B------:R-:W-:-:S04]  /*53b0*/  ULEA UR8, UR8, UR10, 0x3 ;  /* 0x0000000a08087291 */ /* 0x000fc8000f8e183f */
[----:B------:R-:W-:-:S06]  /*53c0*/  UIADD3 UR8, UR8, 0x48, URZ ;  /* 0x0000004808087890 */ /* 0x000fcc000fffe03f */
[----:B------:R-:W-:-:S05]  /*53d0*/  IMAD.U32 R24, RZ, RZ, UR8 ;  /* 0x00000008ff187e24 */ /* 0x000fca000f8e00ff */
[----:B--2---:R-:W-:-:S04]  /*53e0*/  PRMT R24, R227, 0x654, R24 ;  /* 0x00000654e3187816 */ /* 0x004fc80000000018 */
[----:B------:R3:W-:Y:S03]  /*53f0*/  SYNCS.ARRIVE.TRANS64.RED.A1T0 RZ, [R24+URZ], RZ ;  /* 0x000000ff18ff79a7 */ /* 0x0007e6000810043f */
.L_x_37:
[----:B------:R-:W-:Y:S05]  /*5400*/  BSYNC B0 ;  /* 0x0000000000007941 */ /* 0x000fea0003800000 */
.L_x_36:
[----:B------:R-:W-:-:S06]  /*5410*/  UISETP.GT.U32.AND UP0, UPT, UR13, 0x1, UPT ;  /* 0x000000010d00788c */ /* 0x000fcc000bf04070 */
[----:B------:R-:W-:-:S13]  /*5420*/  PLOP3.LUT P1, PT, PT, PT, UP0, 0x80, 0x0 ;  /* 0x000000000000781c */ /* 0x000fda0003f2f008 */
[----:B------:R-:W-:Y:S05]  /*5430*/  @P1 BRA `(.L_x_34) ;  /* 0x0000000000041947 */ /* 0x000fea0003800000 */
[----:B------:R-:W-:Y:S01]  /*5440*/  BPT.TRAP 0x1 ;  /* 0x000000040000795c */ /* 0x000fe20000300000 */
.L_x_34:
[----:B------:R4:W-:Y:S01]  /*5450*/  STL [R1+0x90], R2 ;  /* 0x0000900201007387 */ /* 0x0009e20000100800 */
[----:B------:R-:W0:Y:S01]  /*5460*/  LDC R29, c[0x0][0x288] ;  /* 0x0000a200ff1d7b82 */ /* 0x000e220000000800 */
[----:B------:R-:W-:Y:S02]  /*5470*/  UIADD3 UR10, UR9, UR5, URZ ;  /* 0x00000005090a7290 */ /* 0x000fe4000fffe03f */
[----:B------:R-:W-:Y:S01]  /*5480*/  USHF.R.S32.HI UR11, URZ, 0x1f, UR22 ;  /* 0x0000001f3f0b7899 */ /* 0x000fe20008011416 */
[----:B------:R-:W-:Y:S01]  /*5490*/  ULDC.64 UR6, c[0x0][0x5d0] ;  /* 0x0001740000067ab9 */ /* 0x000fe20000000a00 */
[----:B------:R-:W-:Y:S01]  /*54a0*/  ULDC UR12, c[0x0][0x284] ;  /* 0x0000a100000c7ab9 */ /* 0x000fe20000000800 */
[----:B----4-:R-:W4:Y:S04]  /*54b0*/  LDL.LU R2, [R1+0x84] ;  /* 0x0000840001027983 */ /* 0x010f280000300800 */
[----:B-----5:R1:W-:Y:S04]  /*54c0*/  STL [R1+0x8c], R0 ;  /* 0x00008c0001007387 */ /* 0x0203e80000100800 */
[----:B--2---:R-:W2:Y:S01]  /*54d0*/  LDL.LU R227, [R1+0x88] ;  /* 0x0000880001e37983 */ /* 0x004ea20000300800 */
[----:B-1----:R-:W3:Y:S02]  /*54e0*/  S2R R0, SR_TID.X ;  /* 0x0000000000007919 */ /* 0x002ee40000002100 */
[----:B---3--:R-:W-:-:S02]  /*54f0*/  SHF.R.U32.HI R24, RZ, 0x2, R0 ;  /* 0x00000002ff187819 */ /* 0x008fc40000011600 */
[----:B------:R-:W-:Y:S02]  /*5500*/  LOP3.LUT R26, R0, 0x60, RZ, 0xc0, !PT ;  /* 0x00000060001a7812 */ /* 0x000fe400078ec0ff */
[----:B------:R-:W-:Y:S02]  /*5510*/  SHF.R.U32.HI R27, RZ, 0x7, R0 ;  /* 0x00000007ff1b7819 */ /* 0x000fe40000011600 */
[----:B------:R-:W-:Y:S02]  /*5520*/  LOP3.LUT R25, R24, 0x7, RZ, 0xc0, !PT ;  /* 0x0000000718197812 */ /* 0x000fe400078ec0ff */
[----:B------:R-:W-:Y:S02]  /*5530*/  SHF.R.U32.HI R28, RZ, 0x1, R26 ;  /* 0x00000001ff1c7819 */ /* 0x000fe4000001161a */
[----:B------:R-:W-:Y:S02]  /*5540*/  LOP3.LUT R24, R27, 0x1, RZ, 0xc0, !PT ;  /* 0x000000011b187812 */ /* 0x000fe400078ec0ff */
[----:B------:R-:W-:Y:S01]  /*5550*/  IADD3 R27, RZ, -R28, -R25 ;  /* 0x8000001cff1b7210 */ /* 0x000fe20007ffe819 */
[----:B------:R-:W-:-:S02]  /*5560*/  IMAD.SHL.U32 R32, R0, 0x2, RZ ;  /* 0x0000000200207824 */ /* 0x000fc400078e00ff */
[C---:B------:R-:W-:Y:S02]  /*5570*/  IMAD.SHL.U32 R26, R24.reuse, 0x40, RZ ;  /* 0x00000040181a7824 */ /* 0x040fe400078e00ff */
[----:B------:R-:W-:Y:S01]  /*5580*/  IMAD R42, R24, -0x40, R27 ;  /* 0xffffffc0182a7824 */ /* 0x000fe200078e021b */
[----:B------:R-:W-:Y:S01]  /*5590*/  LOP3.LUT R24, R0, 0x3, RZ, 0xc0, !PT ;  /* 0x0000000300187812 */ /* 0x000fe200078ec0ff */
[----:B----4-:R-:W-:Y:S02]  /*55a0*/  IMAD.SHL.U32 R41, R2, 0x80, RZ ;  /* 0x0000008002297824 */ /* 0x010fe400078e00ff */
[----:B------:R1:W5:Y:S04]  /*55b0*/  LDL.LU R2, [R1+0x90] ;  /* 0x0000900001027983 */ /* 0x0003680000300800 */
[----:B------:R1:W5:Y:S01]  /*55c0*/  LDL.LU R0, [R1+0x8c] ;  /* 0x00008c0001007983 */ /* 0x0003620000300800 */
[----:B------:R-:W-:Y:S01]  /*55d0*/  LOP3.LUT R43, R26, 0x40, R25, 0xe2, !PT ;  /* 0x000000401a2b7812 */ /* 0x000fe200078ee219 */
[----:B--2---:R-:W-:Y:S01]  /*55e0*/  IMAD.SHL.U32 R25, R227, 0x100, RZ ;  /* 0x00000100e3197824 */ /* 0x004fe200078e00ff */
[----:B------:R-:W-:Y:S01]  /*55f0*/  UISETP.GT.U32.AND UP0, UPT, UR10, 0x8, UPT ;  /* 0x000000080a00788c */ /* 0x000fe2000bf04070 */
[C---:B0-----:R-:W-:Y:S01]  /*5600*/  ISETP.GE.AND P1, PT, R41.reuse, R29, PT ;  /* 0x0000001d2900720c */ /* 0x041fe20003f26270 */
[----:B------:R-:W-:Y:S01]  /*5610*/  UIMAD UR5, UR11, UR6, URZ ;  /* 0x000000060b0572a4 */ /* 0x000fe2000f8e023f */
[----:B------:R-:W-:Y:S01]  /*5620*/  LOP3.LUT R32, R41, 0x6, R32, 0xf8, !PT ;  /* 0x0000000629207812 */ /* 0x000fe200078ef820 */
[----:B------:R-:W-:Y:S01]  /*5630*/  UISETP.LT.U32.AND UP0, UPT, UR9, 0x9, UP0 ;  /* 0x000000090900788c */ /* 0x000fe20008701070 */
[----:B------:R-:W-:Y:S01]  /*5640*/  ISETP.GE.OR P1, PT, R25, UR12, P1 ;  /* 0x0000000c19007c0c */ /* 0x000fe20008f26670 */
[----:B------:R-:W-:Y:S01]  /*5650*/  UISETP.GE.U32.AND UP1, UPT, UR9, 0x9, UPT ;  /* 0x000000090900788c */ /* 0x000fe2000bf26070 */
[----:B------:R-:W-:Y:S01]  /*5660*/  IMAD.U32 R27, RZ, RZ, UR6 ;  /* 0x00000006ff1b7e24 */ /* 0x000fe2000f8e00ff */
[----:B------:R-:W-:Y:S01]  /*5670*/  UIMAD UR8, UR22, UR7, UR5 ;  /* 0x00000007160872a4 */ /* 0x000fe2000f8e0205 */
[----:B------:R-:W-:Y:S01]  /*5680*/  SHF.R.S32.HI R33, RZ, 0x1f, R32 ;  /* 0x0000001fff217819 */ /* 0x000fe20000011420 */
[----:B------:R-:W-:-:S02]  /*5690*/  UIMAD.WIDE.U32 UR6, UR10, 0x38e38e39, URZ ;  /* 0x38e38e390a0678a5 */ /* 0x000fc4000f8e003f */
[----:B------:R-:W-:Y:S02]  /*56a0*/  USEL UR5, URZ, 0x1, !UP0 ;  /* 0x000000013f057887 */ /* 0x000fe4000c000000 */
[----:B------:R-:W-:Y:S01]  /*56b0*/  USHF.R.U32.HI UR6, URZ, 0x1, UR7 ;  /* 0x000000013f067899 */ /* 0x000fe20008011607 */
[----:B------:R-:W-:Y:S01]  /*56c0*/  IMAD.WIDE.U32 R26, R27, UR22, R32 ;  /* 0x000000161b1a7c25 */ /* 0x000fe2000f8e0020 */
[----:B------:R-:W-:Y:S01]  /*56d0*/  ULOP3.LUT UR4, UR4, UR5, URZ, 0x3c, !UPT ;  /* 0x0000000504047292 */ /* 0x000fe2000f8e3c3f */
[----:B------:R-:W-:Y:S02]  /*56e0*/  IADD3 R42, -R25, UR12, R42 ;  /* 0x0000000c192a7c10 */ /* 0x000fe4000fffe12a */
[----:B------:R-:W-:Y:S01]  /*56f0*/  IMAD.WIDE R38, R227, 0x100, RZ ;  /* 0x00000100e3267825 */ /* 0x000fe200078e02ff */
[----:B------:R-:W-:Y:S02]  /*5700*/  UIMAD UR5, UR6, -0x9, UR10 ;  /* 0xfffffff7060578a4 */ /* 0x000fe4000f8e020a */
[----:B------:R-:W-:Y:S01]  /*5710*/  @UP1 ULOP3.LUT UR4, UR4, 0x1, UR6, 0x78, !UPT ;  /* 0x0000000104041892 */ /* 0x000fe2000f8e7806 */
[----:B------:R-:W-:-:S02]  /*5720*/  IMAD R24, R24, -0x2, R29 ;  /* 0xfffffffe18187824 */ /* 0x000fc400078e021d */
[----:B------:R-:W-:Y:S01]  /*5730*/  VIADD R27, R27, UR8 ;  /* 0x000000081b1b7c36 */ /* 0x000fe20008000000 */
[----:B------:R-:W-:Y:S01]  /*5740*/  LOP3.LUT R43, R38, R43, R28, 0xfe, !PT ;  /* 0x0000002b262b7212 */ /* 0x000fe200078efe1c */
[----:B------:R-:W-:Y:S02]  /*5750*/  IMAD.IADD R41, R24, 0x1, -R41 ;  /* 0x0000000118297824 */ /* 0x000fe400078e0a29 */
[----:B------:R-:W-:Y:S01]  /*5760*/  IMAD.MOV.U32 R40, RZ, RZ, -0x1 ;  /* 0xffffffffff287424 */ /* 0x000fe200078e00ff */
[----:B-1----:R-:W-:Y:S06]  /*5770*/  @P1 BRA `(.L_x_38) ;  /* 0x0000008c00fc1947 */ /* 0x002fec0003800000 */
[----:B------:R-:W0:Y:S01]  /*5780*/  LDC.64 R28, c[0x0][0x5c8] ;  /* 0x00017200ff1c7b82 */ /* 0x000e220000000a00 */
[----:B------:R-:W-:Y:S01]  /*5790*/  ULDC.64 UR6, c[0x0][0x5c0] ;  /* 0x0001700000067ab9 */ /* 0x000fe20000000a00 */
[----:B------:R-:W-:Y:S01]  /*57a0*/  BSSY B0, `(.L_x_38) ;  /* 0x00008fc000007945 */ /* 0x000fe20003800000 */
[-C--:B0-----:R-:W-:Y:S01]  /*57b0*/  IMAD R24, R39, R28.reuse, RZ ;  /* 0x0000001c27187224 */ /* 0x081fe200078e02ff */
[----:B------:R-:W-:Y:S01]  /*57c0*/  SHF.L.U64.HI R34, R28, 0x3, R29 ;  /* 0x000000031c227819 */ /* 0x000fe2000001021d */
[----:B------:R-:W-:-:S04]  /*57d0*/  IMAD.WIDE.U32 R26, R43, R28, R26 ;  /* 0x0000001c2b1a7225 */ /* 0x000fc800078e001a */
[----:B------:R-:W-:Y:S01]  /*57e0*/  IMAD R25, R43, R29, R24 ;  /* 0x0000001d2b197224 */ /* 0x000fe200078e0218 */
[C---:B------:R-:W-:Y:S01]  /*57f0*/  LEA R30, P2, R28.reuse, R26, 0x7 ;  /* 0x0000001a1c1e7211 */ /* 0x040fe200078438ff */
[----:B------:R-:W-:Y:S01]  /*5800*/  IMAD.SHL.U32 R31, R28, 0x8, RZ ;  /* 0x000000081c1f7824 */ /* 0x000fe200078e00ff */
[----:B------:R-:W-:Y:S01]  /*5810*/  IADD3 R24, P1, R26, UR6, RZ ;  /* 0x000000061a187c10 */ /* 0x000fe2000ff3e0ff */
[----:B------:R-:W-:-:S03]  /*5820*/  IMAD.IADD R27, R27, 0x1, R25 ;  /* 0x000000011b1b7824 */ /* 0x000fc600078e0219 */
[----:B------:R-:W-:Y:S02]  /*5830*/  IADD3 R26, P5, P6, R26, UR6, R31 ;  /* 0x000000061a1a7c10 */ /* 0x000fe4000febe01f */
[----:B------:R-:W-:Y:S02]  /*5840*/  LEA.HI.X R29, R28, R27, R29, 0x7, P2 ;  /* 0x0000001b1c1d7211 */ /* 0x000fe400010f3c1d */
[C---:B------:R-:W-:Y:S02]  /*5850*/  IADD3.X R25, R27.reuse, UR7, RZ, P1, !PT ;  /* 0x000000071b197c10 */ /* 0x040fe40008ffe4ff */
[----:B------:R-:W-:Y:S02]  /*5860*/  IADD3.X R27, R27, UR7, R34, P5, P6 ;  /* 0x000000071b1b7c10 */ /* 0x000fe4000afec422 */
[----:B------:R-:W-:Y:S02]  /*5870*/  FSETP.NEU.AND P5, PT, RZ, UR21, PT ;  /* 0x00000015ff007c0b */ /* 0x000fe4000bfad000 */
[----:B------:R-:W-:-:S02]  /*5880*/  IADD3 R28, P1, P2, R30, UR6, R31 ;  /* 0x000000061e1c7c10 */ /* 0x000fc4000fa3e01f */
[----:B------:R-:W-:-:S04]  /*5890*/  IADD3 R30, P3, R30, UR6, RZ ;  /* 0x000000061e1e7c10 */ /* 0x000fc8000ff7e0ff */
[C---:B------:R-:W-:Y:S02]  /*58a0*/  IADD3.X R31, R29.reuse, UR7, RZ, P3, !PT ;  /* 0x000000071d1f7c10 */ /* 0x040fe40009ffe4ff */
[----:B------:R-:W-:-:S03]  /*58b0*/  IADD3.X R29, R29, UR7, R34, P1, P2 ;  /* 0x000000071d1d7c10 */ /* 0x000fc60008fe4422 */
[----:B------:R-:W-:Y:S05]  /*58c0*/  @!P5 BRA `(.L_x_39) ;  /* 0x0000006c001cd947 */ /* 0x000fea0003800000 */
[----:B------:R-:W-:Y:S01]  /*58d0*/  ULDC.64 UR16, c[0x0][0x5b8] ;  /* 0x00016e0000107ab9 */ /* 0x000fe20000000a00 */
[----:B------:R-:W-:Y:S01]  /*58e0*/  ISETP.GE.AND P1, PT, R42, 0x1, PT ;  /* 0x000000012a00780c */ /* 0x000fe20003f26270 */
[----:B------:R-:W-:Y:S02]  /*58f0*/  UIMAD UR6, UR11, UR16, URZ ;  /* 0x000000100b0672a4 */ /* 0x000fe4000f8e023f */
[----:B------:R-:W-:Y:S01]  /*5900*/  IMAD.U32 R35, RZ, RZ, UR16 ;  /* 0x00000010ff237e24 */ /* 0x000fe2000f8e00ff */
[----:B------:R-:W-:Y:S01]  /*5910*/  BSSY B1, `(.L_x_40) ;  /* 0x0000010000017945 */ /* 0x000fe20003800000 */
[----:B------:R-:W-:Y:S01]  /*5920*/  ISETP.LT.OR P5, PT, R41, 0x1, !P1 ;  /* 0x000000012900780c */ /* 0x000fe20004fa1670 */
[----:B------:R-:W-:Y:S02]  /*5930*/  UIMAD UR6, UR22, UR17, UR6 ;  /* 0x00000011160672a4 */ /* 0x000fe4000f8e0206 */
[----:B------:R-:W-:Y:S01]  /*5940*/  IMAD.WIDE.U32 R32, R35, UR22, R32 ;  /* 0x0000001623207c25 */ /* 0x000fe2000f8e0020 */
[----:B------:R-:W-:-:S03]  /*5950*/  ULDC.64 UR10, c[0x0][0x5a8] ;  /* 0x00016a00000a7ab9 */ /* 0x000fc60000000a00 */
[----:B------:R-:W-:Y:S02]  /*5960*/  IMAD.MOV.U32 R36, RZ, RZ, R32 ;  /* 0x000000ffff247224 */ /* 0x000fe400078e0020 */
[----:B------:R-:W-:Y:S01]  /*5970*/  VIADD R37, R33, UR6 ;  /* 0x0000000621257c36 */ /* 0x000fe20008000000 */
[----:B------:R-:W-:Y:S02]  /*5980*/  ULDC.64 UR6, c[0x0][0x5b0] ;  /* 0x00016c0000067ab9 */ /* 0x000fe40000000a00 */
[----:B------:R-:W-:Y:S02]  /*5990*/  IMAD R34, R39, UR6, RZ ;  /* 0x0000000627227c24 */ /* 0x000fe4000f8e02ff */
[----:B------:R-:W-:-:S04]  /*59a0*/  IMAD.WIDE.U32 R32, R43, UR6, R36 ;  /* 0x000000062b207c25 */ /* 0x000fc8000f8e0024 */
[--C-:B------:R-:W-:Y:S01]  /*59b0*/  IMAD R35, R43, UR7, R34.reuse ;  /* 0x000000072b237c24 */ /* 0x100fe2000f8e0222 */
[----:B------:R-:W-:Y:S02]  /*59c0*/  IADD3 R32, P2, R32, UR10, RZ ;  /* 0x0000000a20207c10 */ /* 0x000fe4000ff5e0ff */
[----:B------:R-:W-:Y:S02]  /*59d0*/  PRMT R34, RZ, 0x7610, R34 ;  /* 0x00007610ff227816 */ /* 0x000fe40000000022 */
[----:B------:R-:W-:Y:S01]  /*59e0*/  IADD3.X R33, R33, UR11, R35, P2, !PT ;  /* 0x0000000b21217c10 */ /* 0x000fe200097fe423 */
[----:B------:R-:W-:Y:S08]  /*59f0*/  @P5 BRA `(.L_x_41) ;  /* 0x0000000000045947 */ /* 0x000ff00003800000 */
[----:B------:R0:W5:Y:S02]  /*5a00*/  LDG.E.U8 R34, desc[UR14][R32.64] ;  /* 0x0000000e20227981 */ /* 0x000164000c1e1100 */
.L_x_41:
[----:B------:R-:W-:Y:S05]  /*5a10*/  BSYNC B1 ;  /* 0x0000000000017941 */ /* 0x000fea0003800000 */
.L_x_40:
[----:B-----5:R-:W-:Y:S01]  /*5a20*/  LOP3.LUT R34, R34, 0xff, RZ, 0xc0, !PT ;  /* 0x000000ff22227812 */ /* 0x020fe200078ec0ff */
[----:B------:R-:W-:Y:S01]  /*5a30*/  BSSY B1, `(.L_x_42) ;  /* 0x000000b000017945 */ /* 0x000fe20003800000 */
[----:B------:R-:W-:Y:S02]  /*5a40*/  ISETP.LT.OR P3, PT, R41, 0x2, !P1 ;  /* 0x000000022900780c */ /* 0x000fe40004f61670 */
[----:B------:R-:W-:-:S05]  /*5a50*/  F2FP.F16.E5M2.UNPACK_B R34, R34 ;  /* 0x00000022ff22723e */ /* 0x000fca00020004ff */
[----:B------:R-:W-:-:S05]  /*5a60*/  HADD2.F32 R34, -RZ, R34.H0_H0 ;  /* 0x20000022ff227230 */ /* 0x000fca0000004100 */
[----:B------:R-:W-:Y:S01]  /*5a70*/  FMUL R35, R34, UR21 ;  /* 0x0000001522237c20 */ /* 0x000fe20008400000 */
[----:B------:R-:W-:-:S03]  /*5a80*/  PRMT R34, RZ, 0x7610, R34 ;  /* 0x00007610ff227816 */ /* 0x000fc60000000022 */
[----:B------:R-:W-:-:S05]  /*5a90*/  FFMA R35, R226, UR20, R35 ;  /* 0x00000014e2237c23 */ /* 0x000fca0008000023 */
[----:B------:R-:W-:-:S05]  /*5aa0*/  F2FP.SATFINITE.E5M2.F32.PACK_AB_MERGE_C R35, RZ, R35, RZ ;  /* 0x00000023ff23723e */ /* 0x000fca00048060ff */
[----:B------:R1:W-:Y:S01]  /*5ab0*/  @!P5 STG.E.U8 desc[UR14][R24.64], R35 ;  /* 0x000000231800d986 */ /* 0x0003e2000c10110e */
[----:B------:R-:W-:Y:S05]  /*5ac0*/  @P3 BRA `(.L_x_43) ;  /* 0x0000000000043947 */ /* 0x000fea0003800000 */
[----:B------:R2:W5:Y:S02]  /*5ad0*/  LDG.E.U8 R34, desc[UR14][R32.64+0x1] ;  /* 0x0000010e20227981 */ /* 0x000564000c1e1100 */
.L_x_43:
[----:B------:R-:W-:Y:S05]  /*5ae0*/  BSYNC B1 ;  /* 0x0000000000017941 */ /* 0x000fea0003800000 */
.L_x_42:
[----:B-----5:R-:W-:Y:S01]  /*5af0*/  LOP3.LUT R34, R34, 0xff, RZ, 0xc0, !PT ;  /* 0x000000ff22227812 */ /* 0x020fe200078ec0ff */
[----:B------:R-:W-:Y:S01]  /*5b00*/  BSSY B1, `(.L_x_44) ;  /* 0x0000013000017945 */ /* 0x000fe20003800000 */
[----:B------:R-:W-:Y:S02]  /*5b10*/  IADD3 R45, P2, R43, 0x8, RZ ;  /* 0x000000082b2d7810 */ /* 0x000fe40007f5e0ff */
[----:B------:R-:W-:-:S03]  /*5b20*/  F2FP.F16.E5M2.UNPACK_B R34, R34 ;  /* 0x00000022ff22723e */ /* 0x000fc600020004ff */
[----:B-1----:R-:W-:Y:S01]  /*5b30*/  IMAD.X R35, RZ, RZ, R39, P2 ;  /* 0x000000ffff237224 */ /* 0x002fe200010e0627 */
[----:B------:R-:W-:Y:S01]  /*5b40*/  ISETP.GE.AND P2, PT, R42, 0x9, PT ;  /* 0x000000092a00780c */ /* 0x000fe20003f46270 */
[----:B------:R-:W-:Y:S02]  /*5b50*/  HADD2.F32 R34, -RZ, R34.H0_H0 ;  /* 0x20000022ff227230 */ /* 0x000fe40000004100 */
[----:B------:R-:W-:Y:S01]  /*5b60*/  IMAD R46, R35, UR6, RZ ;  /* 0x00000006232e7c24 */ /* 0x000fe2000f8e02ff */
[----:B------:R-:W-:Y:S02]  /*5b70*/  ISETP.LT.OR P5, PT, R41, 0x1, !P2 ;  /* 0x000000012900780c */ /* 0x000fe400057a1670 */
[----:B------:R-:W-:Y:S01]  /*5b80*/  FMUL R44, R34, UR21 ;  /* 0x00000015222c7c20 */ /* 0x000fe20008400000 */
[----:B------:R-:W-:-:S04]  /*5b90*/  IMAD.WIDE.U32 R34, R45, UR6, R36 ;  /* 0x000000062d227c25 */ /* 0x000fc8000f8e0024 */
[----:B------:R-:W-:Y:S01]  /*5ba0*/  FFMA R44, R225, UR20, R44 ;  /* 0x00000014e12c7c23 */ /* 0x000fe2000800002c */
[----:B------:R-:W-:Y:S01]  /*5bb0*/  IMAD R45, R45, UR7, R46 ;  /* 0x000000072d2d7c24 */ /* 0x000fe2000f8e022e */
[----:B------:R-:W-:-:S03]  /*5bc0*/  IADD3 R34, P6, R34, UR10, RZ ;  /* 0x0000000a22227c10 */ /* 0x000fc6000ffde0ff */
[----:B------:R-:W-:Y:S02]  /*5bd0*/  F2FP.SATFINITE.E5M2.F32.PACK_AB_MERGE_C R47, RZ, R44, RZ ;  /* 0x0000002cff2f723e */ /* 0x000fe400048060ff */
[----:B------:R-:W-:Y:S02]  /*5be0*/  IADD3.X R35, R35, UR11, R45, P6, !PT ;  /* 0x0000000b23237c10 */ /* 0x000fe4000b7fe42d */
[----:B------:R-:W-:Y:S01]  /*5bf0*/  PRMT R44, RZ, 0x7610, R44 ;  /* 0x00007610ff2c7816 */ /* 0x000fe2000000002c */
[----:B------:R1:W-:Y:S01]  /*5c00*/  @!P3 STG.E.U8 desc[UR14][R24.64+0x1], R47 ;  /* 0x0000012f1800b986 */ /* 0x0003e2000c10110e */
[----:B------:R-:W-:Y:S05]  /*5c10*/  @P5 BRA `(.L_x_45) ;  /* 0x0000000000045947 */ /* 0x000fea0003800000 */
[----:B------:R3:W5:Y:S02]  /*5c20*/  LDG.E.U8 R44, desc[UR14][R34.64] ;  /* 0x0000000e222c7981 */ /* 0x000764000c1e1100 */
.L_x_45:
[----:B------:R-:W-:Y:S05]  /*5c30*/  BSYNC B1 ;  /* 0x0000000000017941 */ /* 0x000fea0003800000 */
.L_x_44:
        /* <DEDUP_REMOVED lines=12> */
.L_x_47:
[----:B------:R-:W-:Y:S05]  /*5d00*/  BSYNC B1 ;  /* 0x0000000000017941 */ /* 0x000fea0003800000 */
.L_x_46:
[----:B-----5:R-:W-:Y:S01]  /*5d10*/  LOP3.LUT R44, R44, 0xff, RZ, 0xc0, !PT ;  /* 0x000000ff2c2c7812 */ /* 0x020fe200078ec0ff */
[----:B------:R-:W-:Y:S01]  /*5d20*/  BSSY B1, `(.L_x_48) ;  /* 0x000000b000017945 */ /* 0x000fe20003800000 */
[----:B------:R-:W-:Y:S02]  /*5d30*/  ISETP.LT.OR P5, PT, R41, 0x9, !P1 ;  /* 0x000000092900780c */ /* 0x000fe40004fa1670 */
[----:B------:R-:W-:-:S05]  /*5d40*/  F2FP.F16.E5M2.UNPACK_B R44, R44 ;  /* 0x0000002cff2c723e */ /* 0x000fca00020004ff */
[----:B------:R-:W-:-:S05]  /*5d50*/  HADD2.F32 R44, -RZ, R44.H0_H0 ;  /* 0x2000002cff2c7230 */ /* 0x000fca0000004100 */
[----:B------:R-:W-:-:S04]  /*5d60*/  FMUL R44, R44, UR21 ;  /* 0x000000152c2c7c20 */ /* 0x000fc80008400000 */
[----:B------:R-:W-:-:S05]  /*5d70*/  FFMA R44, R223, UR20, R44 ;  /* 0x00000014df2c7c23 */ /* 0x000fca000800002c */
[----:B----4-:R-:W-:Y:S02]  /*5d80*/  F2FP.SATFINITE.E5M2.F32.PACK_AB_MERGE_C R45, RZ, R44, RZ ;  /* 0x0000002cff2d723e */ /* 0x010fe400048060ff */
[----:B------:R-:W-:-:S03]  /*5d90*/  PRMT R44, RZ, 0x7610, R44 ;  /* 0x00007610ff2c7816 */ /* 0x000fc6000000002c */
[----:B------:R4:W-:Y:S01]  /*5da0*/  @!P3 STG.E.U8 desc[UR14][R26.64+0x1], R45 ;  /* 0x0000012d1a00b986 */ /* 0x0009e2000c10110e */
[----:B------:R-:W-:Y:S05]  /*5db0*/  @P5 BRA `(.L_x_49) ;  /* 0x0000000000045947 */ /* 0x000fea0003800000 */
[----:B------:R0:W5:Y:S02]  /*5dc0*/  LDG.E.U8 R44, desc[UR14][R32.64+0x8] ;  /* 0x0000080e202c7981 */ /* 0x000164000c1e1100 */
.L_x_49:
[----:B------:R-:W-:Y:S05]  /*5dd0*/  BSYNC B1 ;  /* 0x0000000000017941 */ /* 0x000fea0003800000 */
.L_x_48:
[----:B-----5:R-:W-:Y:S01]  /*5de0*/  LOP3.LUT R44, R44, 0xff, RZ, 0xc0, !PT ;  /* 0x000000ff2c2c7812 */ /* 0x020fe200078ec0ff */
[----:B------:R-:W-:Y:S01]  /*5df0*/  BSSY B1, `(.L_x_50) ;  /* 0x000000b000017945 */ /* 0x000fe20003800000 */
[----:B------:R-:W-:Y:S02]  /*5e00*/  ISETP.LT.OR P3, PT, R41, 0xa, !P1 ;  /* 0x0000000a2900780c */ /* 0x000fe40004f61670 */
[----:B------:R-:W-:-:S05]  /*5e10*/  F2FP.F16.E5M2.UNPACK_B R44, R44 ;  /* 0x0000002cff2c723e */ /* 0x000fca00020004ff */
[----:B------:R-:W-:-:S05]  /*5e20*/  HADD2.F32 R44, -RZ, R44.H0_H0 ;  /* 0x2000002cff2c7230 */ /* 0x000fca0000004100 */
[----:B----4-:R-:W-:Y:S01]  /*5e30*/  FMUL R45, R44, UR21 ;  /* 0x000000152c2d7c20 */ /* 0x010fe20008400000 */
[----:B------:R-:W-:-:S03]  /*5e40*/  PRMT R44, RZ, 0x7610, R44 ;  /* 0x00007610ff2c7816 */ /* 0x000fc6000000002c */
[----:B------:R-:W-:-:S05]  /*5e50*/  FFMA R45, R222, UR20, R45 ;  /* 0x00000014de2d7c23 */ /* 0x000fca000800002d */
[----:B------:R-:W-:-:S05]  /*5e60*/  F2FP.SATFINITE.E5M2.F32.PACK_AB_MERGE_C R45, RZ, R45, RZ ;  /* 0x0000002dff2d723e */ /* 0x000fca00048060ff */
[----:B------:R4:W-:Y:S01]  /*5e70*/  @!P5 STG.E.U8 desc[UR14][R24.64+0x8], R45 ;  /* 0x0000082d1800d986 */ /* 0x0009e2000c10110e */
[----:B------:R-:W-:Y:S05]  /*5e80*/  @P3 BRA `(.L_x_51) ;  /* 0x0000000000043947 */ /* 0x000fea0003800000 */
[----:B------:R0:W5:Y:S02]  /*5e90*/  LDG.E.U8 R44, desc[UR14][R32.64+0x9] ;  /* 0x0000090e202c7981 */ /* 0x000164000c1e1100 */
.L_x_51:
[----:B------:R-:W-:Y:S05]  /*5ea0*/  BSYNC B1 ;  /* 0x0000000000017941 */ /* 0x000fea0003800000 */
.L_x_50:
        /* <DEDUP_REMOVED lines=12> */
.L_x_53:
[----:B------:R-:W-:Y:S05]  /*5f70*/  BSYNC B1 ;  /* 0x0000000000017941 */ /* 0x000fea0003800000 */
.L_x_52:
        /* <DEDUP_REMOVED lines=12> */
.L_x_55:
[----:B------:R-:W-:Y:S05]  /*6040*/  BSYNC B1 ;  /* 0x0000000000017941 */ /* 0x000fea0003800000 */
.L_x_54:
        /* <DEDUP_REMOVED lines=12> */
.L_x_57:
[----:B------:R-:W-:Y:S05]  /*6110*/  BSYNC B1 ;  /* 0x0000000000017941 */ /* 0x000fea0003800000 */
.L_x_56:
        /* <DEDUP_REMOVED lines=12> */
.L_x_59:
[----:B------:R-:W-:Y:S05]  /*61e0*/  BSYNC B1 ;  /* 0x0000000000017941 */ /* 0x000fea0003800000 */
.L_x_58:
        /* <DEDUP_REMOVED lines=12> */
.L_x_61:
[----:B------:R-:W-:Y:S05]  /*62b0*/  BSYNC B1 ;  /* 0x0000000000017941 */ /* 0x000fea0003800000 */
.L_x_60:
        /* <DEDUP_REMOVED lines=12> */
.L_x_63:
[----:B------:R-:W-:Y:S05]  /*6380*/  BSYNC B1 ;  /* 0x0000000000017941 */ /* 0x000fea0003800000 */
.L_x_62:
        /* <DEDUP_REMOVED lines=12> */
.L_x_65:
[----:B------:R-:W-:Y:S05]  /*6450*/  BSYNC B1 ;  /* 0x0000000000017941 */ /* 0x000fea0003800000 */
.L_x_64:
        /* <DEDUP_REMOVED lines=12> */
.L_x_67:
[----:B------:R-:W-:Y:S05]  /*6520*/  BSYNC B1 ;  /* 0x0000000000017941 */ /* 0x000fea0003800000 */
.L_x_66:
        /* <DEDUP_REMOVED lines=12> */
.L_x_69:
[----:B------:R-:W-:Y:S05]  /*65f0*/  BSYNC B1 ;  /* 0x0000000000017941 */ /* 0x000fea0003800000 */
.L_x_68:
        /* <DEDUP_REMOVED lines=12> */
.L_x_71:
[----:B------:R-:W-:Y:S05]  /*66c0*/  BSYNC B1 ;  /* 0x0000000000017941 */ /* 0x000fea0003800000 */
.L_x_70:
        /* <DEDUP_REMOVED lines=12> */
.L_x_73:
[----:B------:R-:W-:Y:S05]  /*6790*/  BSYNC B1 ;  /* 0x0000000000017941 */ /* 0x000fea0003800000 */
.L_x_72:
        /* <DEDUP_REMOVED lines=12> */
.L_x_75:
[----:B------:R-:W-:Y:S05]  /*6860*/  BSYNC B1 ;  /* 0x0000000000017941 */ /* 0x000fea0003800000 */
.L_x_74:
        /* <DEDUP_REMOVED lines=12> */
.L_x_77:
[----:B------:R-:W-:Y:S05]  /*6930*/  BSYNC B1 ;  /* 0x0000000000017941 */ /* 0x000fea0003800000 */
.L_x_76:
        /* <DEDUP_REMOVED lines=12> */
.L_x_79:
[----:B------:R-:W-:Y:S05]  /*6a00*/  BSYNC B1 ;  /* 0x0000000000017941 */ /* 0x000fea0003800000 */
.L_x_78:
        /* <DEDUP_REMOVED lines=12> */
.L_x_81:
[----:B------:R-:W-:Y:S05]  /*6ad0*/  BSYNC B1 ;  /* 0x0000000000017941 */ /* 0x000fea0003800000 */
.L_x_80:
        /* <DEDUP_REMOVED lines=12> */
.L_x_83:
[----:B------:R-:W-:Y:S05]  /*6ba0*/  BSYNC B1 ;  /* 0x0000000000017941 */ /* 0x000fea0003800000 */
.L_x_82:
        /* <DEDUP_REMOVED lines=12> */
.L_x_85:
[----:B------:R-:W-:Y:S05]  /*6c70*/  BSYNC B1 ;  /* 0x0000000000017941 */ /* 0x000fea0003800000 */
.L_x_84:
        /* <DEDUP_REMOVED lines=12> */
.L_x_87:
[----:B------:R-:W-:Y:S05]  /*6d40*/  BSYNC B1 ;  /* 0x0000000000017941 */ /* 0x000fea0003800000 */
.L_x_86:
        /* <DEDUP_REMOVED lines=12> */
.L_x_89:
[----:B------:R-:W-:Y:S05]  /*6e10*/  BSYNC B1 ;  /* 0x0000000000017941 */ /* 0x000fea0003800000 */
.L_x_88:
        /* <DEDUP_REMOVED lines=12> */
.L_x_91:
[----:B------:R-:W-:Y:S05]  /*6ee0*/  BSYNC B1 ;  /* 0x0000000000017941 */ /* 0x000fea0003800000 */
.L_x_90:
        /* <DEDUP_REMOVED lines=12> */
.L_x_93:
[----:B------:R-:W-:Y:S05]  /*6fb0*/  BSYNC B1 ;  /* 0x0000000000017941 */ /* 0x000fea0003800000 */
.L_x_92:
        /* <DEDUP_REMOVED lines=12> */
.L_x_95:
[----:B------:R-:W-:Y:S05]  /*7080*/  BSYNC B1 ;  /* 0x0000000000017941 */ /* 0x000fea0003800000 */
.L_x_94:
        /* <DEDUP_REMOVED lines=12> */
.L_x_97:
[----:B------:R-:W-:Y:S05]  /*7150*/  BSYNC B1 ;  /* 0x0000000000017941 */ /* 0x000fea0003800000 */
.L_x_96:
        /* <DEDUP_REMOVED lines=12> */
.L_x_99:
[----:B------:R-:W-:Y:S05]  /*7220*/  BSYNC B1 ;  /* 0x0000000000017941 */ /* 0x000fea0003800000 */
.L_x_98:
        /* <DEDUP_REMOVED lines=12> */
.L_x_101:
[----:B------:R-:W-:Y:S05]  /*72f0*/  BSYNC B1 ;  /* 0x0000000000017941 */ /* 0x000fea0003800000 */
.L_x_100:
        /* <DEDUP_REMOVED lines=12> */
.L_x_103:
[----:B------:R-:W-:Y:S05]  /*73c0*/  BSYNC B1 ;  /* 0x0000000000017941 */ /* 0x000fea0003800000 */
.L_x_102:
        /* <DEDUP_REMOVED lines=12> */
.L_x_105:
[----:B------:R-:W-:Y:S05]  /*7490*/  BSYNC B1 ;  /* 0x0000000000017941 */ /* 0x000fea0003800000 */
.L_x_104:
        /* <DEDUP_REMOVED lines=12> */
.L_x_107:
[----:B------:R-:W-:Y:S05]  /*7560*/  BSYNC B1 ;  /* 0x0000000000017941 */ /* 0x000fea0003800000 */
.L_x_106:
        /* <DEDUP_REMOVED lines=12> */
.L_x_109:
[----:B------:R-:W-:Y:S05]  /*7630*/  BSYNC B1 ;  /* 0x0000000000017941 */ /* 0x000fea0003800000 */
.L_x_108:
        /* <DEDUP_REMOVED lines=12> */
.L_x_111:
[----:B------:R-:W-:Y:S05]  /*7700*/  BSYNC B1 ;  /* 0x0000000000017941 */ /* 0x000fea0003800000 */
.L_x_110:
        /* <DEDUP_REMOVED lines=12> */
.L_x_113:
[----:B------:R-:W-:Y:S05]  /*77d0*/  BSYNC B1 ;  /* 0x0000000000017941 */ /* 0x000fea0003800000 */
.L_x_112:
        /* <DEDUP_REMOVED lines=12> */
.L_x_115:
[----:B------:R-:W-:Y:S05]  /*78a0*/  BSYNC B1 ;  /* 0x0000000000017941 */ /* 0x000fea0003800000 */
.L_x_114:
        /* <DEDUP_REMOVED lines=12> */
.L_x_117:
[----:B------:R-:W-:Y:S05]  /*7970*/  BSYNC B1 ;  /* 0x0000000000017941 */ /* 0x000fea0003800000 */
.L_x_116:
        /* <DEDUP_REMOVED lines=12> */
.L_x_119:
[----:B------:R-:W-:Y:S05]  /*7a40*/  BSYNC B1 ;  /* 0x0000000000017941 */ /* 0x000fea0003800000 */
.L_x_118:
        /* <DEDUP_REMOVED lines=12> */
.L_x_121:
[----:B------:R-:W-:Y:S05]  /*7b10*/  BSYNC B1 ;  /* 0x0000000000017941 */ /* 0x000fea0003800000 */
.L_x_120:
        /* <DEDUP_REMOVED lines=12> */
.L_x_123:
[----:B------:R-:W-:Y:S05]  /*7be0*/  BSYNC B1 ;  /* 0x0000000000017941 */ /* 0x000fea0003800000 */
.L_x_122:
        /* <DEDUP_REMOVED lines=12> */
.L_x_125:
[----:B------:R-:W-:Y:S05]  /*7cb0*/  BSYNC B1 ;  /* 0x0000000000017941 */ /* 0x000fea0003800000 */
.L_x_124:
        /* <DEDUP_REMOVED lines=12> */
.L_x_127:
[----:B------:R-:W-:Y:S05]  /*7d80*/  BSYNC B1 ;  /* 0x0000000000017941 */ /* 0x000fea0003800000 */
.L_x_126:
        /* <DEDUP_REMOVED lines=12> */
.L_x_129:
[----:B------:R-:W-:Y:S05]  /*7e50*/  BSYNC B1 ;  /* 0x0000000000017941 */ /* 0x000fea0003800000 */
.L_x_128:
        /* <DEDUP_REMOVED lines=12> */
.L_x_131:
[----:B------:R-:W-:Y:S05]  /*7f20*/  BSYNC B1 ;  /* 0x0000000000017941 */ /* 0x000fea0003800000 */
.L_x_130:
        /* <DEDUP_REMOVED lines=12> */
.L_x_133:
[----:B------:R-:W-:Y:S05]  /*7ff0*/  BSYNC B1 ;  /* 0x0000000000017941 */ /* 0x000fea0003800000 */
.L_x_132:
        /* <DEDUP_REMOVED lines=12> */
.L_x_135:
[----:B------:R-:W-:Y:S05]  /*80c0*/  BSYNC B1 ;  /* 0x0000000000017941 */ /* 0x000fea0003800000 */
.L_x_134:
        /* <DEDUP_REMOVED lines=12> */
.L_x_137:
[----:B------:R-:W-:Y:S05]  /*8190*/  BSYNC B1 ;  /* 0x0000000000017941 */ /* 0x000fea0003800000 */
.L_x_136:
        /* <DEDUP_REMOVED lines=12> */
.L_x_139:
[----:B------:R-:W-:Y:S05]  /*8260*/  BSYNC B1 ;  /* 0x0000000000017941 */ /* 0x000fea0003800000 */
.L_x_138:
        /* <DEDUP_REMOVED lines=12> */
.L_x_141:
[----:B------:R-:W-:Y:S05]  /*8330*/  BSYNC B1 ;  /* 0x0000000000017941 */ /* 0x000fea0003800000 */
.L_x_140:
        /* <DEDUP_REMOVED lines=12> */
.L_x_143:
[----:B------:R-:W-:Y:S05]  /*8400*/  BSYNC B1 ;  /* 0x0000000000017941 */ /* 0x000fea0003800000 */
.L_x_142:
        /* <DEDUP_REMOVED lines=12> */
.L_x_145:
[----:B------:R-:W-:Y:S05]  /*84d0*/  BSYNC B1 ;  /* 0x0000000000017941 */ /* 0x000fea0003800000 */
.L_x_144:
        /* <DEDUP_REMOVED lines=12> */
.L_x_147:
[----:B------:R-:W-:Y:S05]  /*85a0*/  BSYNC B1 ;  /* 0x0000000000017941 */ /* 0x000fea0003800000 */
.L_x_146:
        /* <DEDUP_REMOVED lines=12> */
.L_x_149:
[----:B------:R-:W-:Y:S05]  /*8670*/  BSYNC B1 ;  /* 0x0000000000017941 */ /* 0x000fea0003800000 */
.L_x_148:
        /* <DEDUP_REMOVED lines=12> */
.L_x_151:
[----:B------:R-:W-:Y:S05]  /*8740*/  BSYNC B1 ;  /* 0x0000000000017941 */ /* 0x000fea0003800000 */
.L_x_150:
        /* <DEDUP_REMOVED lines=12> */
.L_x_153:
[----:B------:R-:W-:Y:S05]  /*8810*/  BSYNC B1 ;  /* 0x0000000000017941 */ /* 0x000fea0003800000 */
.L_x_152:
        /* <DEDUP_REMOVED lines=12> */
.L_x_155:
[----:B------:R-:W-:Y:S05]  /*88e0*/  BSYNC B1 ;  /* 0x0000000000017941 */ /* 0x000fea0003800000 */
.L_x_154:
        /* <DEDUP_REMOVED lines=12> */
.L_x_157:
[----:B------:R-:W-:Y:S05]  /*89b0*/  BSYNC B1 ;  /* 0x0000000000017941 */ /* 0x000fea0003800000 */
.L_x_156:
        /* <DEDUP_REMOVED lines=12> */
.L_x_159:
[----:B------:R-:W-:Y:S05]  /*8a80*/  BSYNC B1 ;  /* 0x0000000000017941 */ /* 0x000fea0003800000 */
.L_x_158:
        /* <DEDUP_REMOVED lines=12> */
.L_x_161:
[----:B------:R-:W-:Y:S05]  /*8b50*/  BSYNC B1 ;  /* 0x0000000000017941 */ /* 0x000fea0003800000 */
.L_x_160:
        /* <DEDUP_REMOVED lines=12> */
.L_x_163:
[----:B------:R-:W-:Y:S05]  /*8c20*/  BSYNC B1 ;  /* 0x0000000000017941 */ /* 0x000fea0003800000 */
.L_x_162:
[----:B-----5:R-:W-:Y:S01]  /*8c30*/  LOP3.LUT R44, R44, 0xff, RZ, 0xc0, !PT ;  /* 0x000000ff2c2c7812 */ /* 0x020fe200078ec0ff */
[----:B------:R-:W-:Y:S01]  /*8c40*/  BSSY B1, `(.L_x_164) ;  /* 0x000000b000017945 */ /* 0x000fe20003800000 */
[----:B------:R-:W-:Y:S02]  /*8c50*/  ISETP.LT.OR P3, PT, R41, 0x79, !P2 ;  /* 0x000000792900780c */ /* 0x000fe40005761670 */
[----:B------:R-:W-:Y:S02]  /*8c60*/  F2FP.F16.E5M2.UNPACK_B R44, R44 ;  /* 0x0000002cff2c723e */ /* 0x000fe400020004ff */
[----:B0-2---:R-:W-:-:S03]  /*8c70*/  PRMT R32, RZ, 0x7610, R32 ;  /* 0x00007610ff207816 */ /* 0x005fc60000000020 */
[----:B------:R-:W-:-:S05]  /*8c80*/  HADD2.F32 R44, -RZ, R44.H0_H0 ;  /* 0x2000002cff2c7230 */ /* 0x000fca0000004100 */
[----:B------:R-:W-:-:S04]  /*8c90*/  FMUL R44, R44, UR21 ;  /* 0x000000152c2c7c20 */ /* 0x000fc80008400000 */
[----:B------:R-:W-:-:S05]  /*8ca0*/  FFMA R44, R165, UR20, R44 ;  /* 0x00000014a52c7c23 */ /* 0x000fca000800002c */
[----:B------:R-:W-:-:S05]  /*8cb0*/  F2FP.SATFINITE.E5M2.F32.PACK_AB_MERGE_C R33, RZ, R44, RZ ;  /* 0x0000002cff21723e */ /* 0x000fca00048060ff */
[----:B------:R0:W-:Y:S01]  /*8cc0*/  @!P1 STG.E.U8 desc[UR14][R24.64+0x79], R33 ;  /* 0x0000792118009986 */ /* 0x0001e2000c10110e */
[----:B------:R-:W-:Y:S05]  /*8cd0*/  @P3 BRA `(.L_x_165) ;  /* 0x0000000000043947 */ /* 0x000fea0003800000 */
[----:B------:R2:W5:Y:S02]  /*8ce0*/  LDG.E.U8 R32, desc[UR14][R34.64+0x78] ;  /* 0x0000780e22207981 */ /* 0x000564000c1e1100 */
.L_x_165:
[----:B------:R-:W-:Y:S05]  /*8cf0*/  BSYNC B1 ;  /* 0x0000000000017941 */ /* 0x000fea0003800000 */
.L_x_164:
[----:B-----5:R-:W-:Y:S01]  /*8d00*/  LOP3.LUT R32, R32, 0xff, RZ, 0xc0, !PT ;  /* 0x000000ff20207812 */ /* 0x020fe200078ec0ff */
[----:B------:R-:W-:Y:S01]  /*8d10*/  BSSY B1, `(.L_x_166) ;  /* 0x000000b000017945 */ /* 0x000fe20003800000 */
[----:B------:R-:W-:Y:S02]  /*8d20*/  ISETP.LT.OR P2, PT, R41, 0x7a, !P2 ;  /* 0x0000007a2900780c */ /* 0x000fe40005741670 */
[----:B------:R-:W-:Y:S02]  /*8d30*/  F2FP.F16.E5M2.UNPACK_B R32, R32 ;  /* 0x00000020ff20723e */ /* 0x000fe400020004ff */
[----:B01--4-:R-:W-:-:S03]  /*8d40*/  PRMT R24, RZ, 0x7610, R24 ;  /* 0x00007610ff187816 */ /* 0x013fc60000000018 */
[----:B------:R-:W-:-:S05]  /*8d50*/  HADD2.F32 R32, -RZ, R32.H0_H0 ;  /* 0x20000020ff207230 */ /* 0x000fca0000004100 */
[----:B------:R-:W-:-:S04]  /*8d60*/  FMUL R25, R32, UR21 ;  /* 0x0000001520197c20 */ /* 0x000fc80008400000 */
[----:B------:R-:W-:-:S05]  /*8d70*/  FFMA R25, R164, UR20, R25 ;  /* 0x00000014a4197c23 */ /* 0x000fca0008000019 */
[----:B------:R-:W-:-:S05]  /*8d80*/  F2FP.SATFINITE.E5M2.F32.PACK_AB_MERGE_C R25, RZ, R25, RZ ;  /* 0x00000019ff19723e */ /* 0x000fca00048060ff */
[----:B------:R0:W-:Y:S01]  /*8d90*/  @!P3 STG.E.U8 desc[UR14][R26.64+0x78], R25 ;  /* 0x000078191a00b986 */ /* 0x0001e2000c10110e */
[----:B------:R-:W-:Y:S05]  /*8da0*/  @P2 BRA `(.L_x_167) ;  /* 0x0000000000042947 */ /* 0x000fea0003800000 */
[----:B------:R1:W5:Y:S02]  /*8db0*/  LDG.E.U8 R24, desc[UR14][R34.64+0x79] ;  /* 0x0000790e22187981 */ /* 0x000364000c1e1100 */
.L_x_167:
[----:B------:R-:W-:Y:S05]  /*8dc0*/  BSYNC B1 ;  /* 0x0000000000017941 */ /* 0x000fea0003800000 */
.L_x_166:
[----:B-----5:R-:W-:Y:S01]  /*8dd0*/  LOP3.LUT R24, R24, 0xff, RZ, 0xc0, !PT ;  /* 0x000000ff18187812 */ /* 0x020fe200078ec0ff */
[----:B------:R-:W-:Y:S01]  /*8de0*/  BSSY B1, `(.L_x_168) ;  /* 0x0000013000017945 */ /* 0x000fe20003800000 */
[----:B------:R-:W-:Y:S02]  /*8df0*/  IADD3 R33, P1, R43, 0x80, RZ ;  /* 0x000000802b217810 */ /* 0x000fe40007f3e0ff */
[----:B------:R-:W-:-:S03]  /*8e00*/  F2FP.F16.E5M2.UNPACK_B R24, R24 ;  /* 0x00000018ff18723e */ /* 0x000fc600020004ff */
[----:B0-----:R-:W-:Y:S01]  /*8e10*/  IMAD.X R25, RZ, RZ, R39, P1 ;  /* 0x000000ffff197224 */ /* 0x001fe200008e0627 */
[----:B------:R-:W-:Y:S01]  /*8e20*/  ISETP.GE.AND P1, PT, R42, 0x81, PT ;  /* 0x000000812a00780c */ /* 0x000fe20003f26270 */
[----:B------:R-:W-:Y:S02]  /*8e30*/  HADD2.F32 R24, -RZ, R24.H0_H0 ;  /* 0x20000018ff187230 */ /* 0x000fe40000004100 */
[----:B-123--:R-:W-:Y:S01]  /*8e40*/  IMAD R34, R25, UR6, RZ ;  /* 0x0000000619227c24 */ /* 0x00efe2000f8e02ff */
        /* <DEDUP_REMOVED lines=12> */
.L_x_169:
[----:B------:R-:W-:Y:S05]  /*8f10*/  BSYNC B1 ;  /* 0x0000000000017941 */ /* 0x000fea0003800000 */
.L_x_168:
[----:B-----5:R-:W-:Y:S01]  /*8f20*/  LOP3.LUT R32, R32, 0xff, RZ, 0xc0, !PT ;  /* 0x000000ff20207812 */ /* 0x020fe200078ec0ff */
[----:B------:R-:W-:Y:S01]  /*8f30*/  BSSY B1, `(.L_x_170) ;  /* 0x000000b000017945 */ /* 0x000fe20003800000 */
[----:B------:R-:W-:Y:S02]  /*8f40*/  ISETP.LT.OR P3, PT, R41, 0x2, !P1 ;  /* 0x000000022900780c */ /* 0x000fe40004f61670 */
[----:B------:R-:W-:Y:S02]  /*8f50*/  F2FP.F16.E5M2.UNPACK_B R32, R32 ;  /* 0x00000020ff20723e */ /* 0x000fe400020004ff */
[----:B0-----:R-:W-:-:S03]  /*8f60*/  PRMT R26, RZ, 0x7610, R26 ;  /* 0x00007610ff1a7816 */ /* 0x001fc6000000001a */
[----:B------:R-:W-:-:S05]  /*8f70*/  HADD2.F32 R32, -RZ, R32.H0_H0 ;  /* 0x20000020ff207230 */ /* 0x000fca0000004100 */
[----:B------:R-:W-:-:S04]  /*8f80*/  FMUL R27, R32, UR21 ;  /* 0x00000015201b7c20 */ /* 0x000fc80008400000 */
[----:B------:R-:W-:-:S05]  /*8f90*/  FFMA R27, R162, UR20, R27 ;  /* 0x00000014a21b7c23 */ /* 0x000fca000800001b */
[----:B------:R-:W-:-:S05]  /*8fa0*/  F2FP.SATFINITE.E5M2.F32.PACK_AB_MERGE_C R27, RZ, R27, RZ ;  /* 0x0000001bff1b723e */ /* 0x000fca00048060ff */
[----:B------:R0:W-:Y:S01]  /*8fb0*/  @!P5 STG.E.U8 desc[UR14][R30.64], R27 ;  /* 0x0000001b1e00d986 */ /* 0x0001e2000c10110e */
[----:B------:R-:W-:Y:S05]  /*8fc0*/  @P3 BRA `(.L_x_171) ;  /* 0x0000000000043947 */ /* 0x000fea0003800000 */
[----:B------:R2:W5:Y:S02]  /*8fd0*/  LDG.E.U8 R26, desc[UR14][R24.64+0x1] ;  /* 0x0000010e181a7981 */ /* 0x000564000c1e1100 */
.L_x_171:
[----:B------:R-:W-:Y:S05]  /*8fe0*/  BSYNC B1 ;  /* 0x0000000000017941 */ /* 0x000fea0003800000 */
.L_x_170:
[----:B-----5:R-:W-:Y:S01]  /*8ff0*/  LOP3.LUT R26, R26, 0xff, RZ, 0xc0, !PT ;  /* 0x000000ff1a1a7812 */ /* 0x020fe200078ec0ff */
[----:B------:R-:W-:Y:S01]  /*9000*/  BSSY B1, `(.L_x_172) ;  /* 0x0000013000017945 */ /* 0x000fe20003800000 */
[----:B------:R-:W-:Y:S02]  /*9010*/  IADD3 R43, P2, R43, 0x88, RZ ;  /* 0x000000882b2b7810 */ /* 0x000fe40007f5e0ff */
[----:B------:R-:W-:Y:S02]  /*9020*/  F2FP.F16.E5M2.UNPACK_B R26, R26 ;  /* 0x0000001aff1a723e */ /* 0x000fe400020004ff */
[----:B------:R-:W-:Y:S01]  /*9030*/  PRMT R32, RZ, 0x7610, R32 ;  /* 0x00007610ff207816 */ /* 0x000fe20000000020 */
[----:B------:R-:W-:Y:S01]  /*9040*/  IMAD.X R38, RZ, RZ, R39, P2 ;  /* 0x000000ffff267224 */ /* 0x000fe200010e0627 */
[----:B------:R-:W-:Y:S01]  /*9050*/  ISETP.GE.AND P2, PT, R42, 0x89, PT ;  /* 0x000000892a00780c */ /* 0x000fe20003f46270 */
[----:B------:R-:W-:Y:S02]  /*9060*/  HADD2.F32 R26, -RZ, R26.H0_H0 ;  /* 0x2000001aff1a7230 */ /* 0x000fe40000004100 */
[----:B------:R-:W-:Y:S01]  /*9070*/  IMAD R38, R38, UR6, RZ ;  /* 0x0000000626267c24 */ /* 0x000fe2000f8e02ff */
[----:B------:R-:W-:Y:S01]  /*9080*/  ISETP.LT.OR P5, PT, R41, 0x1, !P2 ;  /* 0x000000012900780c */ /* 0x000fe200057a1670 */
[----:B------:R-:W-:-:S04]  /*9090*/  IMAD.WIDE.U32 R36, R43, UR6, R36 ;  /* 0x000000062b247c25 */ /* 0x000fc8000f8e0024 */
[----:B------:R-:W-:Y:S01]  /*90a0*/  FMUL R26, R26, UR21 ;  /* 0x000000151a1a7c20 */ /* 0x000fe20008400000 */
[----:B------:R-:W-:-:S03]  /*90b0*/  IMAD R43, R43, UR7, R38 ;  /* 0x000000072b2b7c24 */ /* 0x000fc6000f8e0226 */
[----:B------:R-:W-:Y:S01]  /*90c0*/  FFMA R161, R161, UR20, R26 ;  /* 0x00000014a1a17c23 */ /* 0x000fe2000800001a */
[----:B------:R-:W-:-:S04]  /*90d0*/  IADD3 R26, P6, R36, UR10, RZ ;  /* 0x0000000a241a7c10 */ /* 0x000fc8000ffde0ff */
[----:B------:R-:W-:Y:S02]  /*90e0*/  F2FP.SATFINITE.E5M2.F32.PACK_AB_MERGE_C R161, RZ, R161, RZ ;  /* 0x000000a1ffa1723e */ /* 0x000fe400048060ff */
[----:B0-----:R-:W-:-:S03]  /*90f0*/  IADD3.X R27, R37, UR11, R43, P6, !PT ;  /* 0x0000000b251b7c10 */ /* 0x001fc6000b7fe42b */
[----:B------:R0:W-:Y:S01]  /*9100*/  @!P3 STG.E.U8 desc[UR14][R30.64+0x1], R161 ;  /* 0x000001a11e00b986 */ /* 0x0001e2000c10110e */
[----:B------:R-:W-:Y:S05]  /*9110*/  @P5 BRA `(.L_x_173) ;  /* 0x0000000000045947 */ /* 0x000fea0003800000 */
[----:B------:R3:W5:Y:S02]  /*9120*/  LDG.E.U8 R32, desc[UR14][R26.64] ;  /* 0x0000000e1a207981 */ /* 0x000764000c1e1100 */
.L_x_173:
[----:B------:R-:W-:Y:S05]  /*9130*/  BSYNC B1 ;  /* 0x0000000000017941 */ /* 0x000fea0003800000 */
.L_x_172:
        /* <DEDUP_REMOVED lines=12> */
.L_x_175:
[----:B------:R-:W-:Y:S05]  /*9200*/  BSYNC B1 ;  /* 0x0000000000017941 */ /* 0x000fea0003800000 */
.L_x_174:
        /* <DEDUP_REMOVED lines=12> */
.L_x_177:
[----:B------:R-:W-:Y:S05]  /*92d0*/  BSYNC B1 ;  /* 0x0000000000017941 */ /* 0x000fea0003800000 */
.L_x_176:
        /* <DEDUP_REMOVED lines=12> */
.L_x_179:
[----:B------:R-:W-:Y:S05]  /*93a0*/  BSYNC B1 ;  /* 0x0000000000017941 */ /* 0x000fea0003800000 */
.L_x_178:
        /* <DEDUP_REMOVED lines=12> */
.L_x_181:
[----:B------:R-:W-:Y:S05]  /*9470*/  BSYNC B1 ;  /* 0x0000000000017941 */ /* 0x000fea0003800000 */
.L_x_180:
        /* <DEDUP_REMOVED lines=12> */
.L_x_183:
[----:B------:R-:W-:Y:S05]  /*9540*/  BSYNC B1 ;  /* 0x0000000000017941 */ /* 0x000fea0003800000 */
.L_x_182:
        /* <DEDUP_REMOVED lines=12> */
.L_x_185:
[----:B------:R-:W-:Y:S05]  /*9610*/  BSYNC B1 ;  /* 0x0000000000017941 */ /* 0x000fea0003800000 */
.L_x_184:
        /* <DEDUP_REMOVED lines=12> */
.L_x_187:
[----:B------:R-:W-:Y:S05]  /*96e0*/  BSYNC B1 ;  /* 0x0000000000017941 */ /* 0x000fea0003800000 */
.L_x_186:
        /* <DEDUP_REMOVED lines=12> */
.L_x_189:
[----:B------:R-:W-:Y:S05]  /*97b0*/  BSYNC B1 ;  /* 0x0000000000017941 */ /* 0x000fea0003800000 */
.L_x_188:
        /* <DEDUP_REMOVED lines=12> */
.L_x_191:
[----:B------:R-:W-:Y:S05]  /*9880*/  BSYNC B1 ;  /* 0x0000000000017941 */ /* 0x000fea0003800000 */
.L_x_190:
[----:B-----5:R-:W-:Y:S01]  /*9890*/  LOP3.LUT R32, R32, 0xff, RZ, 0xc0, !PT ;  /* 0x000000ff20207812 */ /* 0x020fe200078ec0ff */
[----:B------:R-:W-:Y:S01]  /*98a0*/  BSSY B1, `(.L_x_192) ;  /* 0x000000b000017945 */ /* 0x000fe20003800000 */
[----:B------:R-:W-:Y:S02]  /*98b0*/  ISETP.LT.OR P5, PT, R41, 0x19, !P1 ;  /* 0x000000192900780c */ /* 0x000fe40004fa1670 */
[----:B------:R-:W-:-:S05]  /*98c0*/  F2FP.F16.E5M2.UNPACK_B R32, R32 ;  /* 0x00000020ff20723e */ /* 0x000fca00020004ff */
[----:B------:R-:W-:-:S05]  /*98d0*/  HADD2.F32 R32, -RZ, R32.H0_H0 ;  /* 0x20000020ff207230 */ /* 0x000fca0000004100 */
[----:B------:R-:W-:-:S04]  /*98e0*/  FMUL R32, R32, UR21 ;  /* 0x0000001520207c20 */ /* 0x000fc80008400000 */
[----:B------:R-:W-:Y:S01]  /*98f0*/  FFMA R32, R23, UR20, R32 ;  /* 0x0000001417207c23 */ /* 0x000fe20008000020 */
[----:B------:R-:W-:-:S04]  /*9900*/  PRMT R23, RZ, 0x7610, R23 ;  /* 0x00007610ff177816 */ /* 0x000fc80000000017 */
[----:B----4-:R-:W-:-:S05]  /*9910*/  F2FP.SATFINITE.E5M2.F32.PACK_AB_MERGE_C R33, RZ, R32, RZ ;  /* 0x00000020ff21723e */ /* 0x010fca00048060ff */
[----:B------:R4:W-:Y:S01]  /*9920*/  @!P3 STG.E.U8 desc[UR14][R28.64+0x11], R33 ;  /* 0x000011211c00b986 */ /* 0x0009e2000c10110e */
[----:B------:R-:W-:Y:S05]  /*9930*/  @P5 BRA `(.L_x_193) ;  /* 0x0000000000045947 */ /* 0x000fea0003800000 */
[----:B------:R0:W5:Y:S02]  /*9940*/  LDG.E.U8 R23, desc[UR14][R24.64+0x18] ;  /* 0x0000180e18177981 */ /* 0x000164000c1e1100 */
.L_x_193:
[----:B------:R-:W-:Y:S05]  /*9950*/  BSYNC B1 ;  /* 0x0000000000017941 */ /* 0x000fea0003800000 */
.L_x_192:
        /* <DEDUP_REMOVED lines=8> */
[----:B------:R-:W-:-:S05]  /*99e0*/  F2FP.SATFINITE.E5M2.F32.PACK_AB_MERGE_C R23, RZ, R23, RZ ;  /* 0x00000017ff17723e */ /* 0x000fca00048060ff */
[----:B------:R0:W-:Y:S01]  /*99f0*/  @!P5 STG.E.U8 desc[UR14][R30.64+0x18], R23 ;  /* 0x000018171e00d986 */ /* 0x0001e2000c10110e */
[----:B------:R-:W-:Y:S05]  /*9a00*/  @P3 BRA `(.L_x_195) ;  /* 0x0000000000043947 */ /* 0x000fea0003800000 */
[----:B------:R0:W5:Y:S02]  /*9a10*/  LDG.E.U8 R22, desc[UR14][R24.64+0x19] ;  /* 0x0000190e18167981 */ /* 0x000164000c1e1100 */
.L_x_195:
[----:B------:R-:W-:Y:S05]  /*9a20*/  BSYNC B1 ;  /* 0x0000000000017941 */ /* 0x000fea0003800000 */
.L_x_194:
        /* <DEDUP_REMOVED lines=8> */
[----:B0-----:R-:W-:-:S05]  /*9ab0*/  F2FP.SATFINITE.E5M2.F32.PACK_AB_MERGE_C R23, RZ, R22, RZ ;  /* 0x00000016ff17723e */ /* 0x001fca00048060ff */
[----:B------:R0:W-:Y:S01]  /*9ac0*/  @!P3 STG.E.U8 desc[UR14][R30.64+0x19], R23 ;  /* 0x000019171e00b986 */ /* 0x0001e2000c10110e */
[----:B------:R-:W-:Y:S05]  /*9ad0*/  @P5 BRA `(.L_x_197) ;  /* 0x0000000000045947 */ /* 0x000fea0003800000 */
[----:B------:R0:W5:Y:S02]  /*9ae0*/  LDG.E.U8 R21, desc[UR14][R26.64+0x18] ;  /* 0x0000180e1a157981 */ /* 0x000164000c1e1100 */
.L_x_197:
[----:B------:R-:W-:Y:S05]  /*9af0*/  BSYNC B1 ;  /* 0x0000000000017941 */ /* 0x000fea0003800000 */
.L_x_196:
        /* <DEDUP_REMOVED lines=12> */
.L_x_199:
[----:B------:R-:W-:Y:S05]  /*9bc0*/  BSYNC B1 ;  /* 0x0000000000017941 */ /* 0x000fea0003800000 */
.L_x_198:
        /* <DEDUP_REMOVED lines=12> */
.L_x_201:
[----:B------:R-:W-:Y:S05]  /*9c90*/  BSYNC B1 ;  /* 0x0000000000017941 */ /* 0x000fea0003800000 */
.L_x_200:
        /* <DEDUP_REMOVED lines=12> */
.L_x_203:
[----:B------:R-:W-:Y:S05]  /*9d60*/  BSYNC B1 ;  /* 0x0000000000017941 */ /* 0x000fea0003800000 */
.L_x_202:
        /* <DEDUP_REMOVED lines=12> */
.L_x_205:
[----:B------:R-:W-:Y:S05]  /*9e30*/  BSYNC B1 ;  /* 0x0000000000017941 */ /* 0x000fea0003800000 */
.L_x_204:
        /* <DEDUP_REMOVED lines=12> */
.L_x_207:
[----:B------:R-:W-:Y:S05]  /*9f00*/  BSYNC B1 ;  /* 0x0000000000017941 */ /* 0x000fea0003800000 */
.L_x_206:
        /* <DEDUP_REMOVED lines=12> */
.L_x_209:
[----:B------:R-:W-:Y:S05]  /*9fd0*/  BSYNC B1 ;  /* 0x0000000000017941 */ /* 0x000fea0003800000 */
.L_x_208:
        /* <DEDUP_REMOVED lines=12> */
.L_x_211:
[----:B------:R-:W-:Y:S05]  /*a0a0*/  BSYNC B1 ;  /* 0x0000000000017941 */ /* 0x000fea0003800000 */
.L_x_210:
        /* <DEDUP_REMOVED lines=12> */
.L_x_213:
[----:B------:R-:W-:Y:S05]  /*a170*/  BSYNC B1 ;  /* 0x0000000000017941 */ /* 0x000fea0003800000 */
.L_x_212:
        /* <DEDUP_REMOVED lines=12> */
.L_x_215:
[----:B------:R-:W-:Y:S05]  /*a240*/  BSYNC B1 ;  /* 0x0000000000017941 */ /* 0x000fea0003800000 */
.L_x_214:
        /* <DEDUP_REMOVED lines=12> */
.L_x_217:
[----:B------:R-:W-:Y:S05]  /*a310*/  BSYNC B1 ;  /* 0x0000000000017941 */ /* 0x000fea0003800000 */
.L_x_216:
        /* <DEDUP_REMOVED lines=12> */
.L_x_219:
[----:B------:R-:W-:Y:S05]  /*a3e0*/  BSYNC B1 ;  /* 0x0000000000017941 */ /* 0x000fea0003800000 */
.L_x_218:
        /* <DEDUP_REMOVED lines=12> */
.L_x_221:
[----:B------:R-:W-:Y:S05]  /*a4b0*/  BSYNC B1 ;  /* 0x0000000000017941 */ /* 0x000fea0003800000 */
.L_x_220:
        /* <DEDUP_REMOVED lines=12> */
.L_x_223:
[----:B------:R-:W-:Y:S05]  /*a580*/  BSYNC B1 ;  /* 0x0000000000017941 */ /* 0x000fea0003800000 */
.L_x_222:
        /* <DEDUP_REMOVED lines=12> */
.L_x_225:
[----:B------:R-:W-:Y:S05]  /*a650*/  BSYNC B1 ;  /* 0x0000000000017941 */ /* 0x000fea0003800000 */
.L_x_224:
        /* <DEDUP_REMOVED lines=12> */
.L_x_227:
[----:B------:R-:W-:Y:S05]  /*a720*/  BSYNC B1 ;  /* 0x0000000000017941 */ /* 0x000fea0003800000 */
.L_x_226:
        /* <DEDUP_REMOVED lines=12> */
.L_x_229:
[----:B------:R-:W-:Y:S05]  /*a7f0*/  BSYNC B1 ;  /* 0x0000000000017941 */ /* 0x000fea0003800000 */
.L_x_228:
        /* <DEDUP_REMOVED lines=12> */
.L_x_231:
[----:B------:R-:W-:Y:S05]  /*a8c0*/  BSYNC B1 ;  /* 0x0000000000017941 */ /* 0x000fea0003800000 */
.L_x_230:
        /* <DEDUP_REMOVED lines=12> */
.L_x_233:
[----:B------:R-:W-:Y:S05]  /*a990*/  BSYNC B1 ;  /* 0x0000000000017941 */ /* 0x000fea0003800000 */
.L_x_232:
        /* <DEDUP_REMOVED lines=12> */
.L_x_235:
[----:B------:R-:W-:Y:S05]  /*aa60*/  BSYNC B1 ;  /* 0x0000000000017941 */ /* 0x000fea0003800000 */
.L_x_234:
[----:B-----5:R-:W-:Y:S01]  /*aa70*/  LOP3.LUT R2, R2, 0xff, RZ, 0xc0, !PT ;  /* 0x000000ff02027812 */ /* 0x020fe200078ec0ff */
[----:B------:R-:W-:Y:S01]  /*aa80*/  BSSY B1, `(.L_x_236) ;  /* 0x000000b000017945 */ /* 0x000fe20003800000 */
[----:B------:R-:W-:Y:S02]  /*aa90*/  ISETP.LT.OR P5, PT, R41, 0x41, !P2 ;  /* 0x000000412900780c */ /* 0x000fe400057a1670 */
[----:B------:R-:W-:-:S05]  /*aaa0*/  F2FP.F16.E5M2.UNPACK_B R2, R2 ;  /* 0x00000002ff02723e */ /* 0x000fca00020004ff */
[----:B------:R-:W-:-:S05]  /*aab0*/  HADD2.F32 R2, -RZ, R2.H0_H0 ;  /* 0x20000002ff027230 */ /* 0x000fca0000004100 */
[----:B0-----:R-:W-:-:S04]  /*aac0*/  FMUL R3, R2, UR21 ;  /* 0x0000001502037c20 */ /* 0x001fc80008400000 */
[----:B------:R-:W-:Y:S01]  /*aad0*/  FFMA R3, R0, UR20, R3 ;  /* 0x0000001400037c23 */ /* 0x000fe20008000003 */
[----:B------:R-:W-:-:S04]  /*aae0*/  PRMT R0, RZ, 0x7610, R0 ;  /* 0x00007610ff007816 */ /* 0x000fc80000000000 */
[----:B------:R-:W-:-:S05]  /*aaf0*/  F2FP.SATFINITE.E5M2.F32.PACK_AB_MERGE_C R3, RZ, R3, RZ ;  /* 0x00000003ff03723e */ /* 0x000fca00048060ff */
[----:B------:R0:W-:Y:S01]  /*ab00*/  @!P3 STG.E.U8 desc[UR14][R30.64+0x41], R3 ;  /* 0x000041031e00b986 */ /* 0x0001e2000c10110e */
[----:B------:R-:W-:Y:S05]  /*ab10*/  @P5 BRA `(.L_x_237) ;  /* 0x0000000000045947 */ /* 0x000fea0003800000 */
[----:B------:R0:W5:Y:S02]  /*ab20*/  LDG.E.U8 R0, desc[UR14][R26.64+0x40] ;  /* 0x0000400e1a007981 */ /* 0x000164000c1e1100 */
.L_x_237:
[----:B------:R-:W-:Y:S05]  /*ab30*/  BSYNC B1 ;  /* 0x0000000000017941 */ /* 0x000fea0003800000 */
.L_x_236:
[----:B------:R-:W2:Y:S01]  /*ab40*/  LDL.LU R2, [R1] ;  /* 0x0000000001027983 */ /* 0x000ea20000300800 */
[----:B-----5:R-:W-:Y:S01]  /*ab50*/  LOP3.LUT R0, R0, 0xff, RZ, 0xc0, !PT ;  /* 0x000000ff00007812 */ /* 0x020fe200078ec0ff */
[----:B------:R-:W-:Y:S01]  /*ab60*/  BSSY B1, `(.L_x_238) ;  /* 0x000000b000017945 */ /* 0x000fe20003800000 */
[----:B------:R-:W-:Y:S02]  /*ab70*/  ISETP.LT.OR P3, PT, R41, 0x42, !P2 ;  /* 0x000000422900780c */ /* 0x000fe40005761670 */
[----:B------:R-:W-:-:S05]  /*ab80*/  F2FP.F16.E5M2.UNPACK_B R0, R0 ;  /* 0x00000000ff00723e */ /* 0x000fca00020004ff */
[----:B------:R-:W-:-:S05]  /*ab90*/  HADD2.F32 R0, -RZ, R0.H0_H0 ;  /* 0x20000000ff007230 */ /* 0x000fca0000004100 */
[----:B------:R-:W-:-:S04]  /*aba0*/  FMUL R0, R0, UR21 ;  /* 0x0000001500007c20 */ /* 0x000fc80008400000 */
[----:B--2---:R-:W-:-:S05]  /*abb0*/  FFMA R0, R2, UR20, R0 ;  /* 0x0000001402007c23 */ /* 0x004fca0008000000 */
[----:B0-----:R-:W-:Y:S02]  /*abc0*/  F2FP.SATFINITE.E5M2.F32.PACK_AB_MERGE_C R3, RZ, R0, RZ ;  /* 0x00000000ff03723e */ /* 0x001fe400048060ff */
[----:B------:R-:W-:-:S03]  /*abd0*/  PRMT R0, RZ, 0x7610, R0 ;  /* 0x00007610ff007816 */ /* 0x000fc60000000000 */
[----:B------:R0:W-:Y:S01]  /*abe0*/  @!P5 STG.E.U8 desc[UR14][R28.64+0x40], R3 ;  /* 0x000040031c00d986 */ /* 0x0001e2000c10110e */
[----:B------:R-:W-:Y:S05]  /*abf0*/  @P3 BRA `(.L_x_239) ;  /* 0x0000000000043947 */ /* 0x000fea0003800000 */
[----:B------:R2:W5:Y:S02]  /*ac00*/  LDG.E.U8 R0, desc[UR14][R26.64+0x41] ;  /* 0x0000410e1a007981 */ /* 0x000564000c1e1100 */
.L_x_239:
[----:B------:R-:W-:Y:S05]  /*ac10*/  BSYNC B1 ;  /* 0x0000000000017941 */ /* 0x000fea0003800000 */
.L_x_238:
[----:B------:R-:W3:Y:S01]  /*ac20*/  LDL.LU R2, [R1+0x4] ;  /* 0x0000040001027983 */ /* 0x000ee20000300800 */
[----:B-----5:R-:W-:Y:S01]  /*ac30*/  LOP3.LUT R0, R0, 0xff, RZ, 0xc0, !PT ;  /* 0x000000ff00007812 */ /* 0x020fe200078ec0ff */
[----:B------:R-:W-:Y:S01]  /*ac40*/  BSSY B1, `(.L_x_240) ;  /* 0x000000b000017945 */ /* 0x000fe20003800000 */
[----:B------:R-:W-:Y:S02]  /*ac50*/  ISETP.LT.OR P5, PT, R41, 0x49, !P1 ;  /* 0x000000492900780c */ /* 0x000fe40004fa1670 */
[----:B------:R-:W-:-:S05]  /*ac60*/  F2FP.F16.E5M2.UNPACK_B R0, R0 ;  /* 0x00000000ff00723e */ /* 0x000fca00020004ff */
[----:B------:R-:W-:-:S05]  /*ac70*/  HADD2.F32 R0, -RZ, R0.H0_H0 ;  /* 0x20000000ff007230 */ /* 0x000fca0000004100 */
[----:B------:R-:W-:-:S04]  /*ac80*/  FMUL R0, R0, UR21 ;  /* 0x0000001500007c20 */ /* 0x000fc80008400000 */
[----:B---3--:R-:W-:-:S05]  /*ac90*/  FFMA R0, R2, UR20, R0 ;  /* 0x0000001402007c23 */ /* 0x008fca0008000000 */
[----:B0-----:R-:W-:Y:S02]  /*aca0*/  F2FP.SATFINITE.E5M2.F32.PACK_AB_MERGE_C R3, RZ, R0, RZ ;  /* 0x00000000ff03723e */ /* 0x001fe400048060ff */
[----:B------:R-:W-:-:S03]  /*acb0*/  PRMT R0, RZ, 0x7610, R0 ;  /* 0x00007610ff007816 */ /* 0x000fc60000000000 */
[----:B------:R0:W-:Y:S01]  /*acc0*/  @!P3 STG.E.U8 desc[UR14][R28.64+0x41], R3 ;  /* 0x000041031c00b986 */ /* 0x0001e2000c10110e */
[----:B------:R-:W-:Y:S05]  /*acd0*/  @P5 BRA `(.L_x_241) ;  /* 0x0000000000045947 */ /* 0x000fea0003800000 */
[----:B------:R3:W5:Y:S02]  /*ace0*/  LDG.E.U8 R0, desc[UR14][R24.64+0x48] ;  /* 0x0000480e18007981 */ /* 0x000764000c1e1100 */
.L_x_241:
[----:B------:R-:W-:Y:S05]  /*acf0*/  BSYNC B1 ;  /* 0x0000000000017941 */ /* 0x000fea0003800000 */
.L_x_240:
[----:B------:R-:W2:Y:S01]  /*ad00*/  LDL.LU R2, [R1+0x8] ;  /* 0x0000080001027983 */ /* 0x000ea20000300800 */
        /* <DEDUP_REMOVED lines=12> */
.L_x_243:
[----:B------:R-:W-:Y:S05]  /*add0*/  BSYNC B1 ;  /* 0x0000000000017941 */ /* 0x000fea0003800000 */
.L_x_242:
        /* <DEDUP_REMOVED lines=13> */
.L_x_245:
[----:B------:R-:W-:Y:S05]  /*aeb0*/  BSYNC B1 ;  /* 0x0000000000017941 */ /* 0x000fea0003800000 */
.L_x_244:
        /* <DEDUP_REMOVED lines=13> */
.L_x_247:
[----:B------:R-:W-:Y:S05]  /*af90*/  BSYNC B1 ;  /* 0x0000000000017941 */ /* 0x000fea0003800000 */
.L_x_246:
        /* <DEDUP_REMOVED lines=13> */
.L_x_249:
[----:B------:R-:W-:Y:S05]  /*b070*/  BSYNC B1 ;  /* 0x0000000000017941 */ /* 0x000fea0003800000 */
.L_x_248:
        /* <DEDUP_REMOVED lines=13> */
.L_x_251:
[----:B------:R-:W-:Y:S05]  /*b150*/  BSYNC B1 ;  /* 0x0000000000017941 */ /* 0x000fea0003800000 */
.L_x_250:
        /* <DEDUP_REMOVED lines=13> */
.L_x_253:
[----:B------:R-:W-:Y:S05]  /*b230*/  BSYNC B1 ;  /* 0x0000000000017941 */ /* 0x000fea0003800000 */
.L_x_252:
        /* <DEDUP_REMOVED lines=13> */
.L_x_255:
[----:B------:R-:W-:Y:S05]  /*b310*/  BSYNC B1 ;  /* 0x0000000000017941 */ /* 0x000fea0003800000 */
.L_x_254:
        /* <DEDUP_REMOVED lines=13> */
.L_x_257:
[----:B------:R-:W-:Y:S05]  /*b3f0*/  BSYNC B1 ;  /* 0x0000000000017941 */ /* 0x000fea0003800000 */
.L_x_256:
        /* <DEDUP_REMOVED lines=13> */
.L_x_259:
[----:B------:R-:W-:Y:S05]  /*b4d0*/  BSYNC B1 ;  /* 0x0000000000017941 */ /* 0x000fea0003800000 */
.L_x_258:
        /* <DEDUP_REMOVED lines=13> */
.L_x_261:
[----:B------:R-:W-:Y:S05]  /*b5b0*/  BSYNC B1 ;  /* 0x0000000000017941 */ /* 0x000fea0003800000 */
.L_x_260:
        /* <DEDUP_REMOVED lines=13> */
.L_x_263:
[----:B------:R-:W-:Y:S05]  /*b690*/  BSYNC B1 ;  /* 0x0000000000017941 */ /* 0x000fea0003800000 */
.L_x_262:
        /* <DEDUP_REMOVED lines=13> */
.L_x_265:
[----:B------:R-:W-:Y:S05]  /*b770*/  BSYNC B1 ;  /* 0x0000000000017941 */ /* 0x000fea0003800000 */
.L_x_264:
        /* <DEDUP_REMOVED lines=13> */
.L_x_267:
[----:B------:R-:W-:Y:S05]  /*b850*/  BSYNC B1 ;  /* 0x0000000000017941 */ /* 0x000fea0003800000 */
.L_x_266:
        /* <DEDUP_REMOVED lines=13> */
.L_x_269:
[----:B------:R-:W-:Y:S05]  /*b930*/  BSYNC B1 ;  /* 0x0000000000017941 */ /* 0x000fea0003800000 */
.L_x_268:
        /* <DEDUP_REMOVED lines=13> */
.L_x_271:
[----:B------:R-:W-:Y:S05]  /*ba10*/  BSYNC B1 ;  /* 0x0000000000017941 */ /* 0x000fea0003800000 */
.L_x_270:
        /* <DEDUP_REMOVED lines=13> */
.L_x_273:
[----:B------:R-:W-:Y:S05]  /*baf0*/  BSYNC B1 ;  /* 0x0000000000017941 */ /* 0x000fea0003800000 */
.L_x_272:
        /* <DEDUP_REMOVED lines=13> */
.L_x_275:
[----:B------:R-:W-:Y:S05]  /*bbd0*/  BSYNC B1 ;  /* 0x0000000000017941 */ /* 0x000fea0003800000 */
.L_x_274:
        /* <DEDUP_REMOVED lines=13> */
.L_x_277:
[----:B------:R-:W-:Y:S05]  /*bcb0*/  BSYNC B1 ;  /* 0x0000000000017941 */ /* 0x000fea0003800000 */
.L_x_276:
        /* <DEDUP_REMOVED lines=13> */
.L_x_279:
[----:B------:R-:W-:Y:S05]  /*bd90*/  BSYNC B1 ;  /* 0x0000000000017941 */ /* 0x000fea0003800000 */
.L_x_278:
        /* <DEDUP_REMOVED lines=13> */
.L_x_281:
[----:B------:R-:W-:Y:S05]  /*be70*/  BSYNC B1 ;  /* 0x0000000000017941 */ /* 0x000fea0003800000 */
.L_x_280:
        /* <DEDUP_REMOVED lines=13> */
.L_x_283:
[----:B------:R-:W-:Y:S05]  /*bf50*/  BSYNC B1 ;  /* 0x0000000000017941 */ /* 0x000fea0003800000 */
.L_x_282:
        /* <DEDUP_REMOVED lines=13> */
.L_x_285:
[----:B------:R-:W-:Y:S05]  /*c030*/  BSYNC B1 ;  /* 0x0000000000017941 */ /* 0x000fea0003800000 */
.L_x_284:
        /* <DEDUP_REMOVED lines=13> */
.L_x_287:
[----:B------:R-:W-:Y:S05]  /*c110*/  BSYNC B1 ;  /* 0x0000000000017941 */ /* 0x000fea0003800000 */
.L_x_286:
        /* <DEDUP_REMOVED lines=13> */
.L_x_289:
[----:B------:R-:W-:Y:S05]  /*c1f0*/  BSYNC B1 ;  /* 0x0000000000017941 */ /* 0x000fea0003800000 */
.L_x_288:
        /* <DEDUP_REMOVED lines=13> */
.L_x_291:
[----:B------:R-:W-:Y:S05]  /*c2d0*/  BSYNC B1 ;  /* 0x0000000000017941 */ /* 0x000fea0003800000 */
.L_x_290:
        /* <DEDUP_REMOVED lines=13> */
.L_x_293:
[----:B------:R-:W-:Y:S05]  /*c3b0*/  BSYNC B1 ;  /* 0x0000000000017941 */ /* 0x000fea0003800000 */
.L_x_292:
        /* <DEDUP_REMOVED lines=13> */
.L_x_295:
[----:B------:R-:W-:Y:S05]  /*c490*/  BSYNC B1 ;  /* 0x0000000000017941 */ /* 0x000fea0003800000 */
.L_x_294:
[----:B------:R-:W-:Y:S05]  /*c4a0*/  @P2 BRA `(.L_x_296) ;  /* 0x0000002000ac2947 */ /* 0x000fea0003800000 */
[----:B------:R-:W2:Y:S01]  /*c4b0*/  LDL.LU R2, [R1+0x74] ;  /* 0x0000740001027983 */ /* 0x000ea20000300800 */
[----:B-----5:R-:W-:-:S04]  /*c4c0*/  LOP3.LUT R0, R0, 0xff, RZ, 0xc0, !PT ;  /* 0x000000ff00007812 */ /* 0x020fc800078ec0ff */
[----:B------:R-:W-:-:S05]  /*c4d0*/  F2FP.F16.E5M2.UNPACK_B R0, R0 ;  /* 0x00000000ff00723e */ /* 0x000fca00020004ff */
[----:B------:R-:W-:-:S05]  /*c4e0*/  HADD2.F32 R0, -RZ, R0.H0_H0 ;  /* 0x20000000ff007230 */ /* 0x000fca0000004100 */
[----:B------:R-:W-:-:S04]  /*c4f0*/  FMUL R0, R0, UR21 ;  /* 0x0000001500007c20 */ /* 0x000fc80008400000 */
[----:B--2---:R-:W-:-:S05]  /*c500*/  FFMA R0, R2, UR20, R0 ;  /* 0x0000001402007c23 */ /* 0x004fca0008000000 */
[----:B0-----:R-:W-:-:S05]  /*c510*/  F2FP.SATFINITE.E5M2.F32.PACK_AB_MERGE_C R3, RZ, R0, RZ ;  /* 0x00000000ff03723e */ /* 0x001fca00048060ff */
[----:B------:R0:W-:Y:S01]  /*c520*/  STG.E.U8 desc[UR14][R28.64+0x79], R3 ;  /* 0x000079031c007986 */ /* 0x0001e2000c10110e */
[----:B------:R-:W-:Y:S05]  /*c530*/  BRA `(.L_x_296) ;  /* 0x0000002000887947 */ /* 0x000fea0003800000 */
.L_x_39:
[C---:B------:R-:W-:Y:S01]  /*c540*/  ISETP.GE.AND P5, PT, R42.reuse, 0x1, PT ;  /* 0x000000012a00780c */ /* 0x040fe20003fa6270 */
[----:B------:R-:W-:Y:S01]  /*c550*/  FMUL R225, R225, UR20 ;  /* 0x00000014e1e17c20 */ /* 0x000fe20008400000 */
[----:B------:R-:W2:Y:S01]  /*c560*/  LDL.LU R227, [R1+0x14] ;  /* 0x0000140001e37983 */ /* 0x000ea20000300800 */
[----:B------:R-:W-:Y:S02]  /*c570*/  ISETP.GE.AND P2, PT, R42, 0x9, PT ;  /* 0x000000092a00780c */ /* 0x000fe40003f46270 */
[C---:B------:R-:W-:Y:S02]  /*c580*/  ISETP.LT.OR P1, PT, R41.reuse, 0x2, !P5 ;  /* 0x000000022900780c */ /* 0x040fe40006f21670 */
[----:B------:R-:W-:Y:S02]  /*c590*/  F2FP.SATFINITE.E5M2.F32.PACK_AB_MERGE_C R225, RZ, R225, RZ ;  /* 0x000000e1ffe1723e */ /* 0x000fe400048060ff */
[C---:B------:R-:W-:Y:S01]  /*c5a0*/  ISETP.LT.OR P3, PT, R41.reuse, 0x1, !P5 ;  /* 0x000000012900780c */ /* 0x040fe20006f61670 */
[----:B------:R-:W-:Y:S01]  /*c5b0*/  FMUL R226, R226, UR20 ;  /* 0x00000014e2e27c20 */ /* 0x000fe20008400000 */
[----:B------:R-:W-:Y:S01]  /*c5c0*/  ISETP.LT.OR P6, PT, R41, 0x1, !P2 ;  /* 0x000000012900780c */ /* 0x000fe200057c1670 */
[----:B------:R-:W-:Y:S01]  /*c5d0*/  FMUL R223, R223, UR20 ;  /* 0x00000014dfdf7c20 */ /* 0x000fe20008400000 */
[----:B------:R-:W-:-:S05]  /*c5e0*/  FMUL R224, R224, UR20 ;  /* 0x00000014e0e07c20 */ /* 0x000fca0008400000 */
[----:B------:R-:W-:Y:S01]  /*c5f0*/  @!P1 STG.E.U8 desc[UR14][R24.64+0x1], R225 ;  /* 0x000001e118009986 */ /* 0x000fe2000c10110e */
[C---:B------:R-:W-:Y:S02]  /*c600*/  ISETP.LT.OR P1, PT, R41.reuse, 0x2, !P2 ;  /* 0x000000022900780c */ /* 0x040fe40005721670 */
[----:B------:R-:W-:Y:S02]  /*c610*/  F2FP.SATFINITE.E5M2.F32.PACK_AB_MERGE_C R33, RZ, R226, RZ ;  /* 0x000000e2ff21723e */ /* 0x000fe400048060ff */
[----:B------:R-:W-:Y:S02]  /*c620*/  F2FP.SATFINITE.E5M2.F32.PACK_AB_MERGE_C R223, RZ, R223, RZ ;  /* 0x000000dfffdf723e */ /* 0x000fe400048060ff */
[----:B------:R-:W-:Y:S01]  /*c630*/  F2FP.SATFINITE.E5M2.F32.PACK_AB_MERGE_C R35, RZ, R224, RZ ;  /* 0x000000e0ff23723e */ /* 0x000fe200048060ff */
[----:B------:R0:W-:Y:S01]  /*c640*/  @!P3 STG.E.U8 desc[UR14][R24.64], R33 ;  /* 0x000000211800b986 */ /* 0x0001e2000c10110e */
[----:B------:R-:W-:Y:S01]  /*c650*/  ISETP.LT.OR P3, PT, R41, 0x9, !P5 ;  /* 0x000000092900780c */ /* 0x000fe20006f61670 */
[----:B------:R-:W-:-:S02]  /*c660*/  FMUL R222, R222, UR20 ;  /* 0x00000014dede7c20 */ /* 0x000fc40008400000 */
[----:B------:R1:W-:Y:S01]  /*c670*/  @!P6 STG.E.U8 desc[UR14][R26.64], R35 ;  /* 0x000000231a00e986 */ /* 0x0003e2000c10110e */
[----:B------:R-:W-:-:S03]  /*c680*/  ISETP.LT.OR P6, PT, R41, 0x9, !P2 ;  /* 0x000000092900780c */ /* 0x000fc600057c1670 */
[----:B------:R-:W-:Y:S01]  /*c690*/  @!P1 STG.E.U8 desc[UR14][R26.64+0x1], R223 ;  /* 0x000001df1a009986 */ /* 0x000fe2000c10110e */
[----:B------:R-:W-:Y:S01]  /*c6a0*/  ISETP.LT.OR P1, PT, R41, 0xa, !P5 ;  /* 0x0000000a2900780c */ /* 0x000fe20006f21670 */
[----:B------:R-:W-:Y:S01]  /*c6b0*/  FMUL R221, R221, UR20 ;  /* 0x00000014dddd7c20 */ /* 0x000fe20008400000 */
[----:B------:R-:W-:Y:S01]  /*c6c0*/  FMUL R220, R220, UR20 ;  /* 0x00000014dcdc7c20 */ /* 0x000fe20008400000 */
[----:B------:R-:W-:Y:S01]  /*c6d0*/  F2FP.SATFINITE.E5M2.F32.PACK_AB_MERGE_C R37, RZ, R222, RZ ;  /* 0x000000deff25723e */ /* 0x000fe200048060ff */
[----:B------:R-:W-:Y:S01]  /*c6e0*/  FMUL R219, R219, UR20 ;  /* 0x00000014dbdb7c20 */ /* 0x000fe20008400000 */
[----:B------:R-:W-:Y:S01]  /*c6f0*/  FMUL R218, R218, UR20 ;  /* 0x00000014dada7c20 */ /* 0x000fe20008400000 */
[----:B------:R-:W-:Y:S01]  /*c700*/  F2FP.SATFINITE.E5M2.F32.PACK_AB_MERGE_C R221, RZ, R221, RZ ;  /* 0x000000ddffdd723e */ /* 0x000fe200048060ff */
[----:B------:R-:W-:Y:S01]  /*c710*/  FMUL R217, R217, UR20 ;  /* 0x00000014d9d97c20 */ /* 0x000fe20008400000 */
[----:B0-----:R-:W-:Y:S01]  /*c720*/  F2FP.SATFINITE.E5M2.F32.PACK_AB_MERGE_C R33, RZ, R220, RZ ;  /* 0x000000dcff21723e */ /* 0x001fe200048060ff */
[----:B------:R-:W-:Y:S01]  /*c730*/  @!P3 STG.E.U8 desc[UR14][R24.64+0x8], R37 ;  /* 0x000008251800b986 */ /* 0x000fe2000c10110e */
[----:B------:R-:W-:-:S03]  /*c740*/  ISETP.LT.OR P3, PT, R41, 0xa, !P2 ;  /* 0x0000000a2900780c */ /* 0x000fc60005761670 */
[----:B------:R-:W-:Y:S01]  /*c750*/  @!P1 STG.E.U8 desc[UR14][R24.64+0x9], R221 ;  /* 0x000009dd18009986 */ /* 0x000fe2000c10110e */
[----:B------:R-:W-:-:S03]  /*c760*/  ISETP.LT.OR P1, PT, R41, 0x11, !P5 ;  /* 0x000000112900780c */ /* 0x000fc60006f21670 */
[----:B------:R0:W-:Y:S01]  /*c770*/  @!P6 STG.E.U8 desc[UR14][R26.64+0x8], R33 ;  /* 0x000008211a00e986 */ /* 0x0001e2000c10110e */
[----:B------:R-:W-:Y:S02]  /*c780*/  ISETP.LT.OR P6, PT, R41, 0x12, !P5 ;  /* 0x000000122900780c */ /* 0x000fe40006fc1670 */
[----:B------:R-:W-:Y:S01]  /*c790*/  F2FP.SATFINITE.E5M2.F32.PACK_AB_MERGE_C R219, RZ, R219, RZ ;  /* 0x000000dbffdb723e */ /* 0x000fe200048060ff */
[----:B------:R-:W-:Y:S01]  /*c7a0*/  FMUL R215, R215, UR20 ;  /* 0x00000014d7d77c20 */ /* 0x000fe20008400000 */
[----:B-1----:R-:W-:Y:S01]  /*c7b0*/  F2FP.SATFINITE.E5M2.F32.PACK_AB_MERGE_C R35, RZ, R218, RZ ;  /* 0x000000daff23723e */ /* 0x002fe200048060ff */
[----:B------:R-:W-:Y:S01]  /*c7c0*/  FMUL R216, R216, UR20 ;  /* 0x00000014d8d87c20 */ /* 0x000fe20008400000 */
[----:B------:R-:W-:Y:S01]  /*c7d0*/  F2FP.SATFINITE.E5M2.F32.PACK_AB_MERGE_C R217, RZ, R217, RZ ;  /* 0x000000d9ffd9723e */ /* 0x000fe200048060ff */
[----:B------:R-:W-:Y:S01]  /*c7e0*/  @!P3 STG.E.U8 desc[UR14][R26.64+0x9], R219 ;  /* 0x000009db1a00b986 */ /* 0x000fe2000c10110e */
[----:B------:R-:W-:-:S03]  /*c7f0*/  ISETP.LT.OR P3, PT, R41, 0x12, !P2 ;  /* 0x000000122900780c */ /* 0x000fc60005761670 */
[----:B------:R1:W-:Y:S01]  /*c800*/  @!P1 STG.E.U8 desc[UR14][R24.64+0x10], R35 ;  /* 0x0000102318009986 */ /* 0x0003e2000c10110e */
[----:B------:R-:W-:-:S03]  /*c810*/  ISETP.LT.OR P1, PT, R41, 0x11, !P2 ;  /* 0x000000112900780c */ /* 0x000fc60005721670 */
[----:B------:R-:W-:Y:S01]  /*c820*/  @!P6 STG.E.U8 desc[UR14][R24.64+0x11], R217 ;  /* 0x000011d91800e986 */ /* 0x000fe2000c10110e */
[----:B------:R-:W-:Y:S01]  /*c830*/  ISETP.LT.OR P6, PT, R41, 0x19, !P5 ;  /* 0x000000192900780c */ /* 0x000fe20006fc1670 */
[----:B------:R-:W-:Y:S01]  /*c840*/  FMUL R214, R214, UR20 ;  /* 0x00000014d6d67c20 */ /* 0x000fe20008400000 */
[----:B------:R-:W-:Y:S01]  /*c850*/  F2FP.SATFINITE.E5M2.F32.PACK_AB_MERGE_C R215, RZ, R215, RZ ;  /* 0x000000d7ffd7723e */ /* 0x000fe200048060ff */
[----:B------:R-:W-:Y:S01]  /*c860*/  FMUL R213, R213, UR20 ;  /* 0x00000014d5d57c20 */ /* 0x000fe20008400000 */
[----:B0-----:R-:W-:Y:S01]  /*c870*/  F2FP.SATFINITE.E5M2.F32.PACK_AB_MERGE_C R33, RZ, R216, RZ ;  /* 0x000000d8ff21723e */ /* 0x001fe200048060ff */
[----:B------:R-:W-:Y:S01]  /*c880*/  FMUL R212, R212, UR20 ;  /* 0x00000014d4d47c20 */ /* 0x000fe20008400000 */
[----:B------:R-:W-:Y:S01]  /*c890*/  F2FP.SATFINITE.E5M2.F32.PACK_AB_MERGE_C R37, RZ, R214, RZ ;  /* 0x000000d6ff25723e */ /* 0x000fe200048060ff */
[----:B------:R-:W-:Y:S01]  /*c8a0*/  @!P3 STG.E.U8 desc[UR14][R26.64+0x11], R215 ;  /* 0x000011d71a00b986 */ /* 0x000fe2000c10110e */
[----:B------:R-:W-:-:S03]  /*c8b0*/  ISETP.LT.OR P3, PT, R41, 0x1a, !P5 ;  /* 0x0000001a2900780c */ /* 0x000fc60006f61670 */
[----:B------:R0:W-:Y:S01]  /*c8c0*/  @!P1 STG.E.U8 desc[UR14][R26.64+0x10], R33 ;  /* 0x000010211a009986 */ /* 0x0001e2000c10110e */
[----:B------:R-:W-:-:S03]  /*c8d0*/  ISETP.LT.OR P1, PT, R41, 0x19, !P2 ;  /* 0x000000192900780c */ /* 0x000fc60005721670 */
[----:B------:R3:W-:Y:S01]  /*c8e0*/  @!P6 STG.E.U8 desc[UR14][R24.64+0x18], R37 ;  /* 0x000018251800e986 */ /* 0x0007e2000c10110e */
[----:B------:R-:W-:Y:S01]  /*c8f0*/  ISETP.LT.OR P6, PT, R41, 0x1a, !P2 ;  /* 0x0000001a2900780c */ /* 0x000fe200057c1670 */
[----:B------:R-:W-:Y:S01]  /*c900*/  FMUL R211, R211, UR20 ;  /* 0x00000014d3d37c20 */ /* 0x000fe20008400000 */
        /* <DEDUP_REMOVED lines=16> */
[----:B---3--:R-:W-:Y:S01]  /*ca10*/  F2FP.SATFINITE.E5M2.F32.PACK_AB_MERGE_C R37, RZ, R208, RZ ;  /* 0x000000d0ff25723e */ /* 0x008fe200048060ff */
        /* <DEDUP_REMOVED lines=42> */
[----:B------:R-:W-:Y:S02]  /*ccc0*/  FMUL R196, R196, UR20 ;  /* 0x00000014c4c47c20 */ /* 0x000fe40008400000 */
[----:B------:R-:W4:Y:S01]  /*ccd0*/  LDL.LU R225, [R1+0x10] ;  /* 0x0000100001e17983 */ /* 0x000f220000300800 */
[----:B------:R-:W-:-:S03]  /*cce0*/  F2FP.SATFINITE.E5M2.F32.PACK_AB_MERGE_C R197, RZ, R197, RZ ;  /* 0x000000c5ffc5723e */ /* 0x000fc600048060ff */
[----:B------:R-:W2:Y:S01]  /*ccf0*/  LDL.LU R226, [R1+0xc] ;  /* 0x00000c0001e27983 */ /* 0x000ea20000300800 */
[----:B0-----:R-:W-:-:S03]  /*cd00*/  F2FP.SATFINITE.E5M2.F32.PACK_AB_MERGE_C R33, RZ, R198, RZ ;  /* 0x000000c6ff21723e */ /* 0x001fc600048060ff */
[----:B------:R-:W4:Y:S01]  /*cd10*/  LDL.LU R224, [R1+0x8] ;  /* 0x0000080001e07983 */ /* 0x000f220000300800 */
[----:B---3--:R-:W-:-:S03]  /*cd20*/  F2FP.SATFINITE.E5M2.F32.PACK_AB_MERGE_C R37, RZ, R196, RZ ;  /* 0x000000c4ff25723e */ /* 0x008fc600048060ff */
[----:B------:R-:W3:Y:S04]  /*cd30*/  LDL.LU R223, [R1] ;  /* 0x0000000001df7983 */ /* 0x000ee80000300800 */
[----:B------:R-:W2:Y:S04]  /*cd40*/  LDL.LU R222, [R1+0x18] ;  /* 0x0000180001de7983 */ /* 0x000ea80000300800 */
[----:B------:R-:W2:Y:S01]  /*cd50*/  LDL.LU R220, [R1+0x4] ;  /* 0x0000040001dc7983 */ /* 0x000ea20000300800 */
[----:B------:R-:W-:Y:S01]  /*cd60*/  FMUL R195, R195, UR20 ;  /* 0x00000014c3c37c20 */ /* 0x000fe20008400000 */
[----:B------:R-:W-:Y:S01]  /*cd70*/  FMUL R194, R194, UR20 ;  /* 0x00000014c2c27c20 */ /* 0x000fe20008400000 */
[----:B------:R-:W-:Y:S01]  /*cd80*/  FMUL R193, R193, UR20 ;  /* 0x00000014c1c17c20 */ /* 0x000fe20008400000 */
[----:B------:R-:W-:Y:S01]  /*cd90*/  @!P3 STG.E.U8 desc[UR14][R24.64+0x39], R197 ;  /* 0x000039c51800b986 */ /* 0x000fe2000c10110e */
[----:B------:R-:W-:Y:S01]  /*cda0*/  ISETP.LT.OR P3, PT, R41, 0x3a, !P2 ;  /* 0x0000003a2900780c */ /* 0x000fe20005761670 */
[----:B------:R-:W-:Y:S01]  /*cdb0*/  FMUL R191, R191, UR20 ;  /* 0x00000014bfbf7c20 */ /* 0x000fe20008400000 */
[----:B------:R-:W-:Y:S01]  /*cdc0*/  F2FP.SATFINITE.E5M2.F32.PACK_AB_MERGE_C R195, RZ, R195, RZ ;  /* 0x000000c3ffc3723e */ /* 0x000fe200048060ff */
[----:B------:R0:W-:Y:S01]  /*cdd0*/  @!P1 STG.E.U8 desc[UR14][R24.64+0x38], R33 ;  /* 0x0000382118009986 */ /* 0x0001e2000c10110e */
[C---:B------:R-:W-:Y:S01]  /*cde0*/  ISETP.LT.OR P1, PT, R41.reuse, 0x41, !P5 ;  /* 0x000000412900780c */ /* 0x040fe20006f21670 */
[----:B------:R-:W-:Y:S01]  /*cdf0*/  FMUL R192, R192, UR20 ;  /* 0x00000014c0c07c20 */ /* 0x000fe20008400000 */
[----:B-1----:R-:W-:Y:S01]  /*ce00*/  F2FP.SATFINITE.E5M2.F32.PACK_AB_MERGE_C R35, RZ, R194, RZ ;  /* 0x000000c2ff23723e */ /* 0x002fe200048060ff */
[----:B------:R1:W-:Y:S01]  /*ce10*/  @!P6 STG.E.U8 desc[UR14][R26.64+0x38], R37 ;  /* 0x000038251a00e986 */ /* 0x0003e2000c10110e */
[----:B------:R-:W-:Y:S01]  /*ce20*/  ISETP.LT.OR P6, PT, R41, 0x42, !P5 ;  /* 0x000000422900780c */ /* 0x000fe20006fc1670 */
[----:B------:R-:W-:Y:S01]  /*ce30*/  FMUL R190, R190, UR20 ;  /* 0x00000014bebe7c20 */ /* 0x000fe20008400000 */
[----:B------:R-:W-:Y:S01]  /*ce40*/  F2FP.SATFINITE.E5M2.F32.PACK_AB_MERGE_C R193, RZ, R193, RZ ;  /* 0x000000c1ffc1723e */ /* 0x000fe200048060ff */
[----:B------:R-:W-:Y:S01]  /*ce50*/  FMUL R189, R189, UR20 ;  /* 0x00000014bdbd7c20 */ /* 0x000fe20008400000 */
[----:B------:R-:W-:Y:S01]  /*ce60*/  F2FP.SATFINITE.E5M2.F32.PACK_AB_MERGE_C R191, RZ, R191, RZ ;  /* 0x000000bfffbf723e */ /* 0x000fe200048060ff */
[----:B------:R-:W-:Y:S01]  /*ce70*/  @!P3 STG.E.U8 desc[UR14][R26.64+0x39], R195 ;  /* 0x000039c31a00b986 */ /* 0x000fe2000c10110e */
[C---:B------:R-:W-:Y:S01]  /*ce80*/  ISETP.LT.OR P3, PT, R41.reuse, 0x42, !P2 ;  /* 0x000000422900780c */ /* 0x040fe20005761670 */
[----:B------:R-:W-:Y:S01]  /*ce90*/  FMUL R188, R188, UR20 ;  /* 0x00000014bcbc7c20 */ /* 0x000fe20008400000 */
[----:B0-----:R-:W-:Y:S01]  /*cea0*/  F2FP.SATFINITE.E5M2.F32.PACK_AB_MERGE_C R33, RZ, R192, RZ ;  /* 0x000000c0ff21723e */ /* 0x001fe200048060ff */
[----:B------:R0:W-:Y:S01]  /*ceb0*/  @!P1 STG.E.U8 desc[UR14][R24.64+0x40], R35 ;  /* 0x0000402318009986 */ /* 0x0001e2000c10110e */
[----:B------:R-:W-:Y:S01]  /*cec0*/  ISETP.LT.OR P1, PT, R41, 0x41, !P2 ;  /* 0x000000412900780c */ /* 0x000fe20005721670 */
[----:B------:R-:W-:Y:S01]  /*ced0*/  FMUL R187, R187, UR20 ;  /* 0x00000014bbbb7c20 */ /* 0x000fe20008400000 */
[----:B-1----:R-:W-:Y:S01]  /*cee0*/  F2FP.SATFINITE.E5M2.F32.PACK_AB_MERGE_C R37, RZ, R190, RZ ;  /* 0x000000beff25723e */ /* 0x002fe200048060ff */
[----:B------:R-:W-:Y:S01]  /*cef0*/  @!P6 STG.E.U8 desc[UR14][R24.64+0x41], R193 ;  /* 0x000041c11800e986 */ /* 0x000fe2000c10110e */
        /* <DEDUP_REMOVED lines=12> */
[----:B------:R-:W-:Y:S01]  /*cfc0*/  F2FP.SATFINITE.E5M2.F32.PACK_AB_MERGE_C R185, RZ, R185, RZ ;  /* 0x000000b9ffb9723e */ /* 0x000fe200048060ff */
[----:B------:R1:W-:Y:S01]  /*cfd0*/  @!P6 STG.E.U8 desc[UR14][R24.64+0x48], R37 ;  /* 0x000048251800e986 */ /* 0x0003e2000c10110e */
[----:B------:R-:W-:Y:S01]  /*cfe0*/  ISETP.LT.OR P6, PT, R41, 0x4a, !P2 ;  /* 0x0000004a2900780c */ /* 0x000fe200057c1670 */
[----:B------:R-:W-:Y:S01]  /*cff0*/  FMUL R182, R182, UR20 ;  /* 0x00000014b6b67c20 */ /* 0x000fe20008400000 */
[----:B------:R-:W-:Y:S01]  /*d000*/  FMUL R181, R181, UR20 ;  /* 0x00000014b5b57c20 */ /* 0x000fe20008400000 */
[----:B------:R-:W-:Y:S01]  /*d010*/  F2FP.SATFINITE.E5M2.F32.PACK_AB_MERGE_C R183, RZ, R183, RZ ;  /* 0x000000b7ffb7723e */ /* 0x000fe200048060ff */
[----:B------:R-:W-:Y:S01]  /*d020*/  FMUL R180, R180, UR20 ;  /* 0x00000014b4b47c20 */ /* 0x000fe20008400000 */
[----:B------:R-:W-:Y:S01]  /*d030*/  @!P3 STG.E.U8 desc[UR14][R24.64+0x49], R189 ;  /* 0x000049bd1800b986 */ /* 0x000fe2000c10110e */
[----:B------:R-:W-:Y:S01]  /*d040*/  ISETP.LT.OR P3, PT, R41, 0x52, !P5 ;  /* 0x000000522900780c */ /* 0x000fe20006f61670 */
[----:B------:R-:W-:Y:S01]  /*d050*/  FMUL R179, R179, UR20 ;  /* 0x00000014b3b37c20 */ /* 0x000fe20008400000 */
[----:B0-----:R-:W-:Y:S01]  /*d060*/  F2FP.SATFINITE.E5M2.F32.PACK_AB_MERGE_C R33, RZ, R186, RZ ;  /* 0x000000baff21723e */ /* 0x001fe200048060ff */
[----:B------:R0:W-:Y:S01]  /*d070*/  @!P1 STG.E.U8 desc[UR14][R26.64+0x48], R35 ;  /* 0x000048231a009986 */ /* 0x0001e2000c10110e */
[C---:B------:R-:W-:Y:S01]  /*d080*/  ISETP.LT.OR P1, PT, R41.reuse, 0x51, !P5 ;  /* 0x000000512900780c */ /* 0x040fe20006f21670 */
        /* <DEDUP_REMOVED lines=13> */
[C---:B------:R-:W-:Y:S01]  /*d160*/  ISETP.LT.OR P1, PT, R41.reuse, 0x59, !P5 ;  /* 0x000000592900780c */ /* 0x040fe20006f21670 */
[----:B------:R-:W-:Y:S01]  /*d170*/  FMUL R174, R174, UR20 ;  /* 0x00000014aeae7c20 */ /* 0x000fe20008400000 */
[----:B------:R-:W-:Y:S01]  /*d180*/  F2FP.SATFINITE.E5M2.F32.PACK_AB_MERGE_C R177, RZ, R177, RZ ;  /* 0x000000b1ffb1723e */ /* 0x000fe200048060ff */
[----:B------:R1:W-:Y:S01]  /*d190*/  @!P6 STG.E.U8 desc[UR14][R26.64+0x50], R37 ;  /* 0x000050251a00e986 */ /* 0x0003e2000c10110e */
[----:B------:R-:W-:Y:S01]  /*d1a0*/  ISETP.LT.OR P6, PT, R41, 0x5a, !P5 ;  /* 0x0000005a2900780c */ /* 0x000fe20006fc1670 */
[----:B------:R-:W-:Y:S01]  /*d1b0*/  FMUL R173, R173, UR20 ;  /* 0x00000014adad7c20 */ /* 0x000fe20008400000 */
[----:B------:R-:W-:Y:S01]  /*d1c0*/  F2FP.SATFINITE.E5M2.F32.PACK_AB_MERGE_C R175, RZ, R175, RZ ;  /* 0x000000afffaf723e */ /* 0x000fe200048060ff */
[----:B------:R-:W-:Y:S01]  /*d1d0*/  FMUL R172, R172, UR20 ;  /* 0x00000014acac7c20 */ /* 0x000fe20008400000 */
[----:B------:R-:W-:Y:S01]  /*d1e0*/  FMUL R171, R171, UR20 ;  /* 0x00000014abab7c20 */ /* 0x000fe20008400000 */
        /* <DEDUP_REMOVED lines=42> */
[----:B------:R1:W-:Y:S01]  /*d490*/  @!P3 STG.E.U8 desc[UR14][R24.64+0x68], R33 ;  /* 0x000068211800b986 */ /* 0x0003e2000c10110e */
[----:B------:R-:W-:Y:S01]  /*d4a0*/  ISETP.LT.OR P3, PT, R41, 0x6a, !P2 ;  /* 0x0000006a2900780c */ /* 0x000fe20005761670 */
[----:B------:R-:W-:Y:S01]  /*d4b0*/  FMUL R158, R158, UR20 ;  /* 0x000000149e9e7c20 */ /* 0x000fe20008400000 */
[----:B0-----:R-:W-:Y:S01]  /*d4c0*/  F2FP.SATFINITE.E5M2.F32.PACK_AB_MERGE_C R35, RZ, R170, RZ ;  /* 0x000000aaff23723e */ /* 0x001fe200048060ff */
[----:B------:R-:W-:Y:S01]  /*d4d0*/  FMUL R157, R157, UR20 ;  /* 0x000000149d9d7c20 */ /* 0x000fe20008400000 */
[----:B------:R-:W-:Y:S01]  /*d4e0*/  F2FP.SATFINITE.E5M2.F32.PACK_AB_MERGE_C R159, RZ, R159, RZ ;  /* 0x0000009fff9f723e */ /* 0x000fe200048060ff */
[----:B------:R-:W-:Y:S01]  /*d4f0*/  FMUL R156, R156, UR20 ;  /* 0x000000149c9c7c20 */ /* 0x000fe20008400000 */
[----:B------:R-:W-:Y:S01]  /*d500*/  FMUL R155, R155, UR20 ;  /* 0x000000149b9b7c20 */ /* 0x000fe20008400000 */
[----:B------:R-:W-:Y:S01]  /*d510*/  @!P6 STG.E.U8 desc[UR14][R24.64+0x69], R173 ;  /* 0x000069ad1800e986 */ /* 0x000fe2000c10110e */
[----:B------:R-:W-:Y:S01]  /*d520*/  ISETP.LT.OR P6, PT, R41, 0x71, !P5 ;  /* 0x000000712900780c */ /* 0x000fe20006fc1670 */
[----:B------:R-:W-:Y:S01]  /*d530*/  FMUL R153, R153, UR20 ;  /* 0x0000001499997c20 */ /* 0x000fe20008400000 */
[----:B------:R-:W-:Y:S01]  /*d540*/  F2FP.SATFINITE.E5M2.F32.PACK_AB_MERGE_C R157, RZ, R157, RZ ;  /* 0x0000009dff9d723e */ /* 0x000fe200048060ff */
[----:B------:R-:W-:Y:S01]  /*d550*/  @!P1 STG.E.U8 desc[UR14][R26.64+0x68], R37 ;  /* 0x000068251a009986 */ /* 0x000fe2000c10110e */
        /* <DEDUP_REMOVED lines=12> */
[----:B------:R-:W-:Y:S01]  /*d620*/  FMUL R21, R21, UR20 ;  /* 0x0000001415157c20 */ /* 0x000fe20008400000 */
[----:B------:R-:W-:Y:S01]  /*d630*/  @!P1 STG.E.U8 desc[UR14][R24.64+0x71], R169 ;  /* 0x000071a918009986 */ /* 0x000fe2000c10110e */
[----:B------:R-:W-:Y:S01]  /*d640*/  ISETP.LT.OR P1, PT, R41, 0x79, !P5 ;  /* 0x000000792900780c */ /* 0x000fe20006f21670 */
[----:B------:R-:W-:Y:S01]  /*d650*/  FMUL R19, R19, UR20 ;  /* 0x0000001413137c20 */ /* 0x000fe20008400000 */
[C---:B------:R-:W-:Y:S01]  /*d660*/  ISETP.LT.OR P5, PT, R41.reuse, 0x7a, !P5 ;  /* 0x0000007a2900780c */ /* 0x040fe20006fa1670 */
[----:B------:R1:W-:Y:S01]  /*d670*/  @!P3 STG.E.U8 desc[UR14][R26.64+0x70], R33 ;  /* 0x000070211a00b986 */ /* 0x0003e2000c10110e */
[C---:B------:R-:W-:Y:S01]  /*d680*/  ISETP.LT.OR P3, PT, R41.reuse, 0x79, !P2 ;  /* 0x000000792900780c */ /* 0x040fe20005761670 */
[----:B------:R-:W-:Y:S01]  /*d690*/  FMUL R20, R20, UR20 ;  /* 0x0000001414147c20 */ /* 0x000fe20008400000 */
[----:B------:R-:W-:Y:S01]  /*d6a0*/  ISETP.LT.OR P2, PT, R41, 0x7a, !P2 ;  /* 0x0000007a2900780c */ /* 0x000fe20005741670 */
[----:B------:R-:W-:Y:S01]  /*d6b0*/  FMUL R18, R18, UR20 ;  /* 0x0000001412127c20 */ /* 0x000fe20008400000 */
[----:B0-----:R-:W-:Y:S01]  /*d6c0*/  F2FP.SATFINITE.E5M2.F32.PACK_AB_MERGE_C R35, RZ, R166, RZ ;  /* 0x000000a6ff23723e */ /* 0x001fe200048060ff */
[----:B------:R-:W-:Y:S01]  /*d6d0*/  @!P6 STG.E.U8 desc[UR14][R26.64+0x71], R167 ;  /* 0x000071a71a00e986 */ /* 0x000fe2000c10110e */
[----:B------:R-:W-:Y:S01]  /*d6e0*/  F2FP.SATFINITE.E5M2.F32.PACK_AB_MERGE_C R23, RZ, R23, RZ ;  /* 0x00000017ff17723e */ /* 0x000fe200048060ff */
[----:B------:R-:W-:Y:S01]  /*d6f0*/  FMUL R17, R17, UR20 ;  /* 0x0000001411117c20 */ /* 0x000fe20008400000 */
[----:B------:R-:W-:Y:S01]  /*d700*/  F2FP.SATFINITE.E5M2.F32.PACK_AB_MERGE_C R21, RZ, R21, RZ ;  /* 0x00000015ff15723e */ /* 0x000fe200048060ff */
[----:B------:R0:W-:Y:S01]  /*d710*/  @!P1 STG.E.U8 desc[UR14][R24.64+0x78], R35 ;  /* 0x0000782318009986 */ /* 0x0001e2000c10110e */
[----:B------:R-:W-:Y:S01]  /*d720*/  ISETP.GE.AND P1, PT, R42, 0x81, PT ;  /* 0x000000812a00780c */ /* 0x000fe20003f26270 */
[----:B------:R-:W-:Y:S01]  /*d730*/  FMUL R16, R16, UR20 ;  /* 0x0000001410107c20 */ /* 0x000fe20008400000 */
[----:B-1----:R-:W-:Y:S01]  /*d740*/  F2FP.SATFINITE.E5M2.F32.PACK_AB_MERGE_C R33, RZ, R164, RZ ;  /* 0x000000a4ff21723e */ /* 0x002fe200048060ff */
[----:B------:R1:W-:Y:S01]  /*d750*/  @!P5 STG.E.U8 desc[UR14][R24.64+0x79], R165 ;  /* 0x000079a51800d986 */ /* 0x0003e2000c10110e */
[----:B------:R-:W-:Y:S01]  /*d760*/  ISETP.LT.OR P5, PT, R41, 0x1, !P1 ;  /* 0x000000012900780c */ /* 0x000fe20004fa1670 */
[----:B------:R-:W-:Y:S01]  /*d770*/  FMUL R15, R15, UR20 ;  /* 0x000000140f0f7c20 */ /* 0x000fe20008400000 */
[----:B------:R-:W-:Y:S01]  /*d780*/  ISETP.LT.OR P6, PT, R41, 0x2, !P1 ;  /* 0x000000022900780c */ /* 0x000fe20004fc1670 */
[----:B------:R1:W-:Y:S01]  /*d790*/  @!P3 STG.E.U8 desc[UR14][R26.64+0x78], R33 ;  /* 0x000078211a00b986 */ /* 0x0003e2000c10110e */
[----:B------:R-:W-:Y:S01]  /*d7a0*/  ISETP.GE.AND P3, PT, R42, 0x89, PT ;  /* 0x000000892a00780c */ /* 0x000fe20003f66270 */
[----:B------:R-:W-:Y:S01]  /*d7b0*/  FMUL R13, R13, UR20 ;  /* 0x000000140d0d7c20 */ /* 0x000fe20008400000 */
[----:B------:R-:W-:Y:S01]  /*d7c0*/  F2FP.SATFINITE.E5M2.F32.PACK_AB_MERGE_C R19, RZ, R19, RZ ;  /* 0x00000013ff13723e */ /* 0x000fe200048060ff */
[----:B------:R1:W-:Y:S01]  /*d7d0*/  @!P2 STG.E.U8 desc[UR14][R26.64+0x79], R163 ;  /* 0x000079a31a00a986 */ /* 0x0003e2000c10110e */
[----:B0-----:R-:W-:Y:S01]  /*d7e0*/  F2FP.SATFINITE.E5M2.F32.PACK_AB_MERGE_C R35, RZ, R162, RZ ;  /* 0x000000a2ff23723e */ /* 0x001fe200048060ff */
[----:B------:R-:W-:Y:S01]  /*d7f0*/  FMUL R14, R14, UR20 ;  /* 0x000000140e0e7c20 */ /* 0x000fe20008400000 */
[C---:B------:R-:W-:Y:S01]  /*d800*/  ISETP.LT.OR P2, PT, R41.reuse, 0x1, !P3 ;  /* 0x000000012900780c */ /* 0x040fe20005f41670 */
[----:B------:R-:W-:Y:S01]  /*d810*/  FMUL R12, R12, UR20 ;  /* 0x000000140c0c7c20 */ /* 0x000fe20008400000 */
[----:B-1----:R-:W-:Y:S01]  /*d820*/  F2FP.SATFINITE.E5M2.F32.PACK_AB_MERGE_C R25, RZ, R160, RZ ;  /* 0x000000a0ff19723e */ /* 0x002fe200048060ff */
[----:B------:R-:W-:Y:S01]  /*d830*/  @!P5 STG.E.U8 desc[UR14][R30.64], R35 ;  /* 0x000000231e00d986 */ /* 0x000fe2000c10110e */
[----:B------:R-:W-:Y:S01]  /*d840*/  ISETP.LT.OR P5, PT, R41, 0x2, !P3 ;  /* 0x000000022900780c */ /* 0x000fe20005fa1670 */
[----:B------:R-:W-:Y:S01]  /*d850*/  FMUL R11, R11, UR20 ;  /* 0x000000140b0b7c20 */ /* 0x000fe20008400000 */
[----:B------:R-:W-:Y:S01]  /*d860*/  F2FP.SATFINITE.E5M2.F32.PACK_AB_MERGE_C R33, RZ, R156, RZ ;  /* 0x0000009cff21723e */ /* 0x000fe200048060ff */
        /* <DEDUP_REMOVED lines=9> */
[----:B------:R-:W-:Y:S01]  /*d900*/  F2FP.SATFINITE.E5M2.F32.PACK_AB_MERGE_C R15, RZ, R15, RZ ;  /* 0x0000000fff0f723e */ /* 0x000fe200048060ff */
[----:B------:R-:W-:Y:S01]  /*d910*/  @!P5 STG.E.U8 desc[UR14][R28.64+0x1], R159 ;  /* 0x0000019f1c00d986 */ /* 0x000fe2000c10110e */
        /* <DEDUP_REMOVED lines=8> */
[----:B0-----:R-:W-:Y:S01]  /*d9a0*/  F2FP.SATFINITE.E5M2.F32.PACK_AB_MERGE_C R25, RZ, R154, RZ ;  /* 0x0000009aff19723e */ /* 0x001fe200048060ff */
[----:B------:R-:W-:Y:S01]  /*d9b0*/  FMUL R3, R3, UR20 ;  /* 0x0000001403037c20 */ /* 0x000fe20008400000 */
[----:B------:R-:W-:Y:S01]  /*d9c0*/  F2FP.SATFINITE.E5M2.F32.PACK_AB_MERGE_C R9, RZ, R9, RZ ;  /* 0x00000009ff09723e */ /* 0x000fe200048060ff */
[----:B------:R-:W-:Y:S01]  /*d9d0*/  FMUL R4, R4, UR20 ;  /* 0x0000001404047c20 */ /* 0x000fe20008400000 */
[----:B------:R-:W-:Y:S01]  /*d9e0*/  F2FP.SATFINITE.E5M2.F32.PACK_AB_MERGE_C R7, RZ, R7, RZ ;  /* 0x00000007ff07723e */ /* 0x000fe200048060ff */
[----:B------:R-:W-:Y:S01]  /*d9f0*/  @!P5 STG.E.U8 desc[UR14][R30.64+0x9], R157 ;  /* 0x0000099d1e00d986 */ /* 0x000fe2000c10110e */
[C---:B------:R-:W-:Y:S01]  /*da00*/  ISETP.LT.OR P5, PT, R41.reuse, 0x12, !P1 ;  /* 0x000000122900780c */ /* 0x040fe20004fa1670 */
[----:B-----5:R-:W-:Y:S01]  /*da10*/  FMUL R0, R0, UR20 ;  /* 0x0000001400007c20 */ /* 0x020fe20008400000 */
[----:B-1----:R-:W-:Y:S01]  /*da20*/  F2FP.SATFINITE.E5M2.F32.PACK_AB_MERGE_C R27, RZ, R152, RZ ;  /* 0x00000098ff1b723e */ /* 0x002fe200048060ff */
[----:B------:R0:W-:Y:S01]  /*da30*/  @!P2 STG.E.U8 desc[UR14][R28.64+0x8], R33 ;  /* 0x000008211c00a986 */ /* 0x0001e2000c10110e */
[C---:B------:R-:W-:Y:S01]  /*da40*/  ISETP.LT.OR P2, PT, R41.reuse, 0x11, !P1 ;  /* 0x000000112900780c */ /* 0x040fe20004f41670 */
[----:B------:R-:W-:Y:S01]  /*da50*/  FMUL R2, R2, UR20 ;  /* 0x0000001402027c20 */ /* 0x000fe20008400000 */
[----:B------:R-:W-:Y:S01]  /*da60*/  F2FP.SATFINITE.E5M2.F32.PACK_AB_MERGE_C R5, RZ, R5, RZ ;  /* 0x00000005ff05723e */ /* 0x000fe200048060ff */
[----:B------:R-:W-:Y:S01]  /*da70*/  @!P6 STG.E.U8 desc[UR14][R28.64+0x9], R155 ;  /* 0x0000099b1c00e986 */ /* 0x000fe2000c10110e */
[----:B------:R-:W-:-:S05]  /*da80*/  ISETP.LT.OR P6, PT, R41, 0x11, !P3 ;  /* 0x000000112900780c */ /* 0x000fca0005fc1670 */
[----:B------:R-:W-:Y:S01]  /*da90*/  @!P5 STG.E.U8 desc[UR14][R30.64+0x11], R153 ;  /* 0x000011991e00d986 */ /* 0x000fe2000c10110e */
[C---:B------:R-:W-:Y:S02]  /*daa0*/  ISETP.LT.OR P5, PT, R41.reuse, 0x12, !P3 ;  /* 0x000000122900780c */ /* 0x040fe40005fa1670 */
[----:B0-----:R-:W-:Y:S01]  /*dab0*/  F2FP.SATFINITE.E5M2.F32.PACK_AB_MERGE_C R33, RZ, R22, RZ ;  /* 0x00000016ff21723e */ /* 0x001fe200048060ff */
[----:B------:R0:W-:Y:S01]  /*dac0*/  @!P2 STG.E.U8 desc[UR14][R30.64+0x10], R25 ;  /* 0x000010191e00a986 */ /* 0x0001e2000c10110e */
[----:B------:R-:W-:-:S03]  /*dad0*/  ISETP.LT.OR P2, PT, R41, 0x19, !P1 ;  /* 0x000000192900780c */ /* 0x000fc60004f41670 */
[----:B------:R-:W-:Y:S01]  /*dae0*/  @!P6 STG.E.U8 desc[UR14][R28.64+0x10], R27 ;  /* 0x0000101b1c00e986 */ /* 0x000fe2000c10110e */
[----:B------:R-:W-:-:S05]  /*daf0*/  ISETP.LT.OR P6, PT, R41, 0x1a, !P1 ;  /* 0x0000001a2900780c */ /* 0x000fca0004fc1670 */
[----:B------:R1:W-:Y:S01]  /*db00*/  @!P5 STG.E.U8 desc[UR14][R28.64+0x11], R23 ;  /* 0x000011171c00d986 */ /* 0x0003e2000c10110e */
[C---:B------:R-:W-:Y:S02]  /*db10*/  ISETP.LT.OR P5, PT, R41.reuse, 0x1a, !P3 ;  /* 0x0000001a2900780c */ /* 0x040fe40005fa1670 */
[----:B0-----:R-:W-:Y:S01]  /*db20*/  F2FP.SATFINITE.E5M2.F32.PACK_AB_MERGE_C R25, RZ, R20, RZ ;  /* 0x00000014ff19723e */ /* 0x001fe200048060ff */
[----:B------:R-:W-:Y:S01]  /*db30*/  @!P2 STG.E.U8 desc[UR14][R30.64+0x18], R33 ;  /* 0x000018211e00a986 */ /* 0x000fe2000c10110e */
[----:B------:R-:W-:-:S03]  /*db40*/  ISETP.LT.OR P2, PT, R41, 0x19, !P3 ;  /* 0x000000192900780c */ /* 0x000fc60005f41670 */
[----:B------:R0:W-:Y:S01]  /*db50*/  @!P6 STG.E.U8 desc[UR14][R30.64+0x19], R21 ;  /* 0x000019151e00e986 */ /* 0x0001e2000c10110e */
[----:B------:R-:W-:Y:S02]  /*db60*/  ISETP.LT.OR P6, PT, R41, 0x21, !P1 ;  /* 0x000000212900780c */ /* 0x000fe40004fc1670 */
[----:B-1----:R-:W-:-:S03]  /*db70*/  F2FP.SATFINITE.E5M2.F32.PACK_AB_MERGE_C R23, RZ, R18, RZ ;  /* 0x00000012ff17723e */ /* 0x002fc600048060ff */
[----:B------:R1:W-:Y:S01]  /*db80*/  @!P5 STG.E.U8 desc[UR14][R28.64+0x19], R19 ;  /* 0x000019131c00d986 */ /* 0x0003e2000c10110e */
[----:B------:R-:W-:-:S03]  /*db90*/  ISETP.LT.OR P5, PT, R41, 0x22, !P1 ;  /* 0x000000222900780c */ /* 0x000fc60004fa1670 */
[----:B------:R-:W-:Y:S01]  /*dba0*/  @!P2 STG.E.U8 desc[UR14][R28.64+0x18], R25 ;  /* 0x000018191c00a986 */ /* 0x000fe2000c10110e */
[C---:B------:R-:W-:Y:S02]  /*dbb0*/  ISETP.LT.OR P2, PT, R41.reuse, 0x21, !P3 ;  /* 0x000000212900780c */ /* 0x040fe40005f41670 */
[----:B0-----:R-:W-:Y:S01]  /*dbc0*/  F2FP.SATFINITE.E5M2.F32.PACK_AB_MERGE_C R21, RZ, R16, RZ ;  /* 0x00000010ff15723e */ /* 0x001fe200048060ff */
[----:B------:R-:W-:Y:S01]  /*dbd0*/  @!P6 STG.E.U8 desc[UR14][R30.64+0x20], R23 ;  /* 0x000020171e00e986 */ /* 0x000fe2000c10110e */
[----:B------:R-:W-:Y:S02]  /*dbe0*/  ISETP.LT.OR P6, PT, R41, 0x22, !P3 ;  /* 0x000000222900780c */ /* 0x000fe40005fc1670 */
[----:B-1----:R-:W-:-:S03]  /*dbf0*/  F2FP.SATFINITE.E5M2.F32.PACK_AB_MERGE_C R19, RZ, R14, RZ ;  /* 0x0000000eff13723e */ /* 0x002fc600048060ff */
[----:B------:R0:W-:Y:S01]  /*dc00*/  @!P5 STG.E.U8 desc[UR14][R30.64+0x21], R17 ;  /* 0x000021111e00d986 */ /* 0x0001e2000c10110e */
[----:B------:R-:W-:-:S03]  /*dc10*/  ISETP.LT.OR P5, PT, R41, 0x2a, !P1 ;  /* 0x0000002a2900780c */ /* 0x000fc60004fa1670 */
[----:B------:R-:W-:Y:S01]  /*dc20*/  @!P2 STG.E.U8 desc[UR14][R28.64+0x20], R21 ;  /* 0x000020151c00a986 */ /* 0x000fe2000c10110e */
[----:B------:R-:W-:-:S03]  /*dc30*/  ISETP.LT.OR P2, PT, R41, 0x29, !P1 ;  /* 0x000000292900780c */ /* 0x000fc60004f41670 */
[----:B------:R1:W-:Y:S01]  /*dc40*/  @!P6 STG.E.U8 desc[UR14][R28.64+0x21], R15 ;  /* 0x0000210f1c00e986 */ /* 0x0003e2000c10110e */
[----:B------:R-:W-:Y:S02]  /*dc50*/  ISETP.LT.OR P6, PT, R41, 0x29, !P3 ;  /* 0x000000292900780c */ /* 0x000fe40005fc1670 */
[----:B0-----:R-:W-:-:S03]  /*dc60*/  F2FP.SATFINITE.E5M2.F32.PACK_AB_MERGE_C R17, RZ, R12, RZ ;  /* 0x0000000cff11723e */ /* 0x001fc600048060ff */
[----:B------:R0:W-:Y:S01]  /*dc70*/  @!P5 STG.E.U8 desc[UR14][R30.64+0x29], R13 ;  /* 0x0000290d1e00d986 */ /* 0x0001e2000c10110e */
[----:B------:R-:W-:-:S03]  /*dc80*/  ISETP.LT.OR P5, PT, R41, 0x2a, !P3 ;  /* 0x0000002a2900780c */ /* 0x000fc60005fa1670 */
[----:B------:R-:W-:Y:S01]  /*dc90*/  @!P2 STG.E.U8 desc[UR14][R30.64+0x28], R19 ;  /* 0x000028131e00a986 */ /* 0x000fe2000c10110e */
[C---:B------:R-:W-:Y:S02]  /*dca0*/  ISETP.LT.OR P2, PT, R41.reuse, 0x31, !P1 ;  /* 0x000000312900780c */ /* 0x040fe40004f41670 */
[----:B-1----:R-:W-:Y:S01]  /*dcb0*/  F2FP.SATFINITE.E5M2.F32.PACK_AB_MERGE_C R15, RZ, R10, RZ ;  /* 0x0000000aff0f723e */ /* 0x002fe200048060ff */
[----:B------:R-:W-:Y:S01]  /*dcc0*/  @!P6 STG.E.U8 desc[UR14][R28.64+0x28], R17 ;  /* 0x000028111c00e986 */ /* 0x000fe2000c10110e */
[----:B------:R-:W-:Y:S02]  /*dcd0*/  ISETP.LT.OR P6, PT, R41, 0x32, !P1 ;  /* 0x000000322900780c */ /* 0x000fe40004fc1670 */
[----:B0-----:R-:W-:-:S03]  /*dce0*/  F2FP.SATFINITE.E5M2.F32.PACK_AB_MERGE_C R13, RZ, R8, RZ ;  /* 0x00000008ff0d723e */ /* 0x001fc600048060ff */
        /* <DEDUP_REMOVED lines=9> */
[----:B------:R3:W-:Y:S01]  /*dd80*/  @!P2 STG.E.U8 desc[UR14][R28.64+0x30], R13 ;  /* 0x0000300d1c00a986 */ /* 0x0007e2000c10110e */
[C---:B------:R-:W-:Y:S02]  /*dd90*/  ISETP.LT.OR P2, PT, R41.reuse, 0x39, !P3 ;  /* 0x000000392900780c */ /* 0x040fe40005f41670 */
[----:B-1----:R-:W-:Y:S01]  /*dda0*/  F2FP.SATFINITE.E5M2.F32.PACK_AB_MERGE_C R9, RZ, R4, RZ ;  /* 0x00000004ff09723e */ /* 0x002fe200048060ff */
[----:B------:R1:W-:Y:S01]  /*ddb0*/  @!P6 STG.E.U8 desc[UR14][R30.64+0x38], R11 ;  /* 0x0000380b1e00e986 */ /* 0x0003e2000c10110e */
[C---:B------:R-:W-:Y:S02]  /*ddc0*/  ISETP.LT.OR P6, PT, R41.reuse, 0x3a, !P3 ;  /* 0x0000003a2900780c */ /* 0x040fe40005fc1670 */
[----:B0-----:R-:W-:Y:S01]  /*ddd0*/  F2FP.SATFINITE.E5M2.F32.PACK_AB_MERGE_C R7, RZ, R2, RZ ;  /* 0x00000002ff07723e */ /* 0x001fe200048060ff */
[----:B----4-:R-:W-:Y:S02]  /*dde0*/  FMUL R2, R224, UR20 ;  /* 0x00000014e0027c20 */ /* 0x010fe40008400000 */
[----:B------:R0:W-:Y:S01]  /*ddf0*/  @!P5 STG.E.U8 desc[UR14][R30.64+0x39], R5 ;  /* 0x000039051e00d986 */ /* 0x0001e2000c10110e */
[----:B------:R-:W-:-:S02]  /*de00*/  ISETP.LT.OR P5, PT, R41, 0x42, !P1 ;  /* 0x000000422900780c */ /* 0x000fc40004fa1670 */
[----:B---3--:R-:W-:Y:S01]  /*de10*/  F2FP.SATFINITE.E5M2.F32.PACK_AB_MERGE_C R13, RZ, R3, RZ ;  /* 0x00000003ff0d723e */ /* 0x008fe200048060ff */
[----:B------:R-:W-:Y:S01]  /*de20*/  FMUL R3, R223, UR20 ;  /* 0x00000014df037c20 */ /* 0x000fe20008400000 */
[----:B------:R3:W-:Y:S01]  /*de30*/  @!P2 STG.E.U8 desc[UR14][R28.64+0x38], R9 ;  /* 0x000038091c00a986 */ /* 0x0007e2000c10110e */
[----:B-1----:R-:W-:Y:S01]  /*de40*/  F2FP.SATFINITE.E5M2.F32.PACK_AB_MERGE_C R11, RZ, R0, RZ ;  /* 0x00000000ff0b723e */ /* 0x002fe200048060ff */
[----:B--2---:R-:W-:Y:S01]  /*de50*/  FMUL R0, R220, UR20 ;  /* 0x00000014dc007c20 */ /* 0x004fe20008400000 */
[----:B------:R-:W-:Y:S01]  /*de60*/  ISETP.LT.OR P2, PT, R41, 0x41, !P1 ;  /* 0x000000412900780c */ /* 0x000fe20004f41670 */
[----:B------:R-:W2:Y:S04]  /*de70*/  LDL.LU R223, [R1+0x1c] ;  /* 0x00001c0001df7983 */ /* 0x000ea80000300800 */
[----:B------:R-:W4:Y:S01]  /*de80*/  LDL.LU R221, [R1+0x20] ;  /* 0x0000200001dd7983 */ /* 0x000f220000300800 */
[----:B0-----:R-:W-:-:S03]  /*de90*/  F2FP.SATFINITE.E5M2.F32.PACK_AB_MERGE_C R5, RZ, R3, RZ ;  /* 0x00000003ff05723e */ /* 0x001fc600048060ff */
[----:B------:R-:W4:Y:S01]  /*dea0*/  LDL.LU R224, [R1+0x24] ;  /* 0x0000240001e07983 */ /* 0x000f220000300800 */
[----:B------:R-:W-:Y:S01]  /*deb0*/  FMUL R3, R226, UR20 ;  /* 0x00000014e2037c20 */ /* 0x000fe20008400000 */
[----:B---3--:R-:W-:Y:S01]  /*dec0*/  F2FP.SATFINITE.E5M2.F32.PACK_AB_MERGE_C R9, RZ, R0, RZ ;  /* 0x00000000ff09723e */ /* 0x008fe200048060ff */
[----:B------:R-:W-:Y:S01]  /*ded0*/  FMUL R0, R225, UR20 ;  /* 0x00000014e1007c20 */ /* 0x000fe20008400000 */
[----:B------:R0:W-:Y:S01]  /*dee0*/  @!P6 STG.E.U8 desc[UR14][R28.64+0x39], R13 ;  /* 0x0000390d1c00e986 */ /* 0x0001e2000c10110e */
[----:B------:R-:W-:-:S03]  /*def0*/  ISETP.LT.OR P6, PT, R41, 0x41, !P3 ;  /* 0x000000412900780c */ /* 0x000fc60005fc1670 */
[----:B------:R-:W3:Y:S04]  /*df00*/  LDL.LU R226, [R1+0x28] ;  /* 0x0000280001e27983 */ /* 0x000ee80000300800 */
[----:B------:R-:W3:Y:S01]  /*df10*/  LDL.LU R225, [R1+0x2c] ;  /* 0x00002c0001e17983 */ /* 0x000ee20000300800 */
[----:B0-----:R-:W-:Y:S01]  /*df20*/  F2FP.SATFINITE.E5M2.F32.PACK_AB_MERGE_C R13, RZ, R2, RZ ;  /* 0x00000002ff0d723e */ /* 0x001fe200048060ff */
[----:B------:R-:W-:Y:S02]  /*df30*/  FMUL R2, R227, UR20 ;  /* 0x00000014e3027c20 */ /* 0x000fe40008400000 */
[----:B------:R-:W3:Y:S04]  /*df40*/  LDL.LU R227, [R1+0x30] ;  /* 0x0000300001e37983 */ /* 0x000ee80000300800 */
[----:B------:R-:W-:Y:S01]  /*df50*/  @!P5 STG.E.U8 desc[UR14][R30.64+0x41], R11 ;  /* 0x0000410b1e00d986 */ /* 0x000fe2000c10110e */
[----:B------:R-:W-:-:S03]  /*df60*/  ISETP.LT.OR P5, PT, R41, 0x42, !P3 ;  /* 0x000000422900780c */ /* 0x000fc60005fa1670 */
[----:B------:R0:W-:Y:S01]  /*df70*/  @!P2 STG.E.U8 desc[UR14][R30.64+0x40], R7 ;  /* 0x000040071e00a986 */ /* 0x0001e2000c10110e */
[----:B------:R-:W-:-:S03]  /*df80*/  ISETP.LT.OR P2, PT, R41, 0x49, !P1 ;  /* 0x000000492900780c */ /* 0x000fc60004f41670 */
[----:B------:R1:W-:Y:S01]  /*df90*/  @!P6 STG.E.U8 desc[UR14][R28.64+0x40], R5 ;  /* 0x000040051c00e986 */ /* 0x0003e2000c10110e */
[----:B------:R-:W-:-:S03]  /*dfa0*/  ISETP.LT.OR P6, PT, R41, 0x4a, !P1 ;  /* 0x0000004a2900780c */ /* 0x000fc60004fc1670 */
[----:B------:R-:W3:Y:S04]  /*dfb0*/  LDL.LU R220, [R1+0x34] ;  /* 0x0000340001dc7983 */ /* 0x000ee80000300800 */
[----:B------:R1:W-:Y:S01]  /*dfc0*/  @!P5 STG.E.U8 desc[UR14][R28.64+0x41], R9 ;  /* 0x000041091c00d986 */ /* 0x0003e2000c10110e */
[----:B0-----:R-:W-:Y:S01]  /*dfd0*/  F2FP.SATFINITE.E5M2.F32.PACK_AB_MERGE_C R7, RZ, R3, RZ ;  /* 0x00000003ff07723e */ /* 0x001fe200048060ff */
[----:B------:R-:W-:Y:S02]  /*dfe0*/  FMUL R3, R222, UR20 ;  /* 0x00000014de037c20 */ /* 0x000fe40008400000 */
[----:B------:R-:W-:Y:S01]  /*dff0*/  @!P2 STG.E.U8 desc[UR14][R30.64+0x48], R13 ;  /* 0x0000480d1e00a986 */ /* 0x000fe2000c10110e */
[----:B------:R-:W-:-:S03]  /*e000*/  ISETP.LT.OR P2, PT, R41, 0x49, !P3 ;  /* 0x000000492900780c */ /* 0x000fc60005f41670 */
[----:B------:R-:W3:Y:S01]  /*e010*/  LDL.LU R222, [R1+0x38] ;  /* 0x0000380001de7983 */ /* 0x000ee20000300800 */
[----:B-1----:R-:W-:Y:S02]  /*e020*/  F2FP.SATFINITE.E5M2.F32.PACK_AB_MERGE_C R5, RZ, R0, RZ ;  /* 0x00000000ff05723e */ /* 0x002fe400048060ff */
[----:B------:R-:W-:Y:S02]  /*e030*/  F2FP.SATFINITE.E5M2.F32.PACK_AB_MERGE_C R11, RZ, R2, RZ ;  /* 0x00000002ff0b723e */ /* 0x000fe400048060ff */
[----:B------:R-:W-:Y:S01]  /*e040*/  F2FP.SATFINITE.E5M2.F32.PACK_AB_MERGE_C R9, RZ, R3, RZ ;  /* 0x00000003ff09723e */ /* 0x000fe200048060ff */
[----:B------:R0:W-:Y:S04]  /*e050*/  @!P6 STG.E.U8 desc[UR14][R30.64+0x49], R7 ;  /* 0x000049071e00e986 */ /* 0x0001e8000c10110e */
[----:B------:R1:W-:Y:S01]  /*e060*/  @!P2 STG.E.U8 desc[UR14][R28.64+0x48], R5 ;  /* 0x000048051c00a986 */ /* 0x0003e2000c10110e */
[----:B--2---:R-:W-:-:S03]  /*e070*/  FMUL R0, R223, UR20 ;  /* 0x00000014df007c20 */ /* 0x004fc60008400000 */
[----:B------:R-:W2:Y:S01]  /*e080*/  LDL.LU R223, [R1+0x3c] ;  /* 0x00003c0001df7983 */ /* 0x000ea20000300800 */
[----:B----4-:R-:W-:Y:S01]  /*e090*/  FMUL R2, R221, UR20 ;  /* 0x00000014dd027c20 */ /* 0x010fe20008400000 */
[----:B0-----:R-:W-:Y:S01]  /*e0a0*/  F2FP.SATFINITE.E5M2.F32.PACK_AB_MERGE_C R7, RZ, R0, RZ ;  /* 0x00000000ff07723e */ /* 0x001fe200048060ff */
[----:B------:R-:W-:Y:S02]  /*e0b0*/  FMUL R3, R224, UR20 ;  /* 0x00000014e0037c20 */ /* 0x000fe40008400000 */
[----:B------:R-:W4:Y:S01]  /*e0c0*/  LDL.LU R224, [R1+0x40] ;  /* 0x0000400001e07983 */ /* 0x000f220000300800 */
[----:B------:R-:W-:Y:S02]  /*e0d0*/  F2FP.SATFINITE.E5M2.F32.PACK_AB_MERGE_C R13, RZ, R2, RZ ;  /* 0x00000002ff0d723e */ /* 0x000fe400048060ff */
[----:B-1----:R-:W-:Y:S01]  /*e0e0*/  F2FP.SATFINITE.E5M2.F32.PACK_AB_MERGE_C R5, RZ, R3, RZ ;  /* 0x00000003ff05723e */ /* 0x002fe200048060ff */
[----:B---3--:R-:W-:Y:S02]  /*e0f0*/  FMUL R0, R226, UR20 ;  /* 0x00000014e2007c20 */ /* 0x008fe40008400000 */
[----:B------:R-:W3:Y:S01]  /*e100*/  LDL.LU R226, [R1+0x44] ;  /* 0x0000440001e27983 */ /* 0x000ee20000300800 */
[----:B------:R-:W-:-:S03]  /*e110*/  FMUL R2, R225, UR20 ;  /* 0x00000014e1027c20 */ /* 0x000fc60008400000 */
[----:B------:R-:W3:Y:S01]  /*e120*/  LDL.LU R225, [R1+0x48] ;  /* 0x0000480001e17983 */ /* 0x000ee20000300800 */
[----:B------:R-:W-:-:S03]  /*e130*/  FMUL R3, R227, UR20 ;  /* 0x00000014e3037c20 */ /* 0x000fc60008400000 */
[----:B------:R-:W3:Y:S01]  /*e140*/  LDL.LU R227, [R1+0x4c] ;  /* 0x00004c0001e37983 */ /* 0x000ee20000300800 */
[C---:B------:R-:W-:Y:S02]  /*e150*/  ISETP.LT.OR P5, PT, R41.reuse, 0x4a, !P3 ;  /* 0x0000004a2900780c */ /* 0x040fe40005fa1670 */
[C---:B------:R-:W-:Y:S01]  /*e160*/  ISETP.LT.OR P6, PT, R41.reuse, 0x51, !P1 ;  /* 0x000000512900780c */ /* 0x040fe20004fc1670 */
[----:B------:R-:W3:Y:S01]  /*e170*/  LDL.LU R219, [R1+0x50] ;  /* 0x0000500001db7983 */ /* 0x000ee20000300800 */
[----:B------:R-:W-:-:S03]  /*e180*/  ISETP.LT.OR P2, PT, R41, 0x51, !P3 ;  /* 0x000000512900780c */ /* 0x000fc60005f41670 */
[----:B------:R-:W3:Y:S04]  /*e190*/  LDL.LU R218, [R1+0x54] ;  /* 0x0000540001da7983 */ /* 0x000ee80000300800 */
[----:B------:R-:W3:Y:S04]  /*e1a0*/  LDL.LU R221, [R1+0x58] ;  /* 0x0000580001dd7983 */ /* 0x000ee80000300800 */
[----:B------:R0:W-:Y:S01]  /*e1b0*/  @!P5 STG.E.U8 desc[UR14][R28.64+0x49], R11 ;  /* 0x0000490b1c00d986 */ /* 0x0001e2000c10110e */
[----:B------:R-:W-:-:S03]  /*e1c0*/  ISETP.LT.OR P5, PT, R41, 0x52, !P1 ;  /* 0x000000522900780c */ /* 0x000fc60004fa1670 */
[----:B------:R1:W-:Y:S01]  /*e1d0*/  @!P6 STG.E.U8 desc[UR14][R30.64+0x50], R9 ;  /* 0x000050091e00e986 */ /* 0x0003e2000c10110e */
[----:B------:R-:W-:Y:S02]  /*e1e0*/  ISETP.LT.OR P6, PT, R41, 0x52, !P3 ;  /* 0x000000522900780c */ /* 0x000fe40005fc1670 */
[----:B0-----:R-:W-:-:S07]  /*e1f0*/  F2FP.SATFINITE.E5M2.F32.PACK_AB_MERGE_C R11, RZ, R2, RZ ;  /* 0x00000002ff0b723e */ /* 0x001fce00048060ff */
[----:B------:R0:W-:Y:S01]  /*e200*/  @!P5 STG.E.U8 desc[UR14][R30.64+0x51], R7 ;  /* 0x000051071e00d986 */ /* 0x0001e2000c10110e */
[C---:B------:R-:W-:Y:S02]  /*e210*/  ISETP.LT.OR P5, PT, R41.reuse, 0x5a, !P1 ;  /* 0x0000005a2900780c */ /* 0x040fe40004fa1670 */
[----:B-1----:R-:W-:Y:S01]  /*e220*/  F2FP.SATFINITE.E5M2.F32.PACK_AB_MERGE_C R9, RZ, R0, RZ ;  /* 0x00000000ff09723e */ /* 0x002fe200048060ff */
[----:B------:R-:W-:Y:S01]  /*e230*/  @!P2 STG.E.U8 desc[UR14][R28.64+0x50], R13 ;  /* 0x0000500d1c00a986 */ /* 0x000fe2000c10110e */
[C---:B------:R-:W-:Y:S01]  /*e240*/  ISETP.LT.OR P2, PT, R41.reuse, 0x59, !P1 ;  /* 0x000000592900780c */ /* 0x040fe20004f41670 */
[----:B------:R-:W-:Y:S01]  /*e250*/  FMUL R0, R220, UR20 ;  /* 0x00000014dc007c20 */ /* 0x000fe20008400000 */
[----:B------:R-:W-:Y:S01]  /*e260*/  FMUL R2, R222, UR20 ;  /* 0x00000014de027c20 */ /* 0x000fe20008400000 */
[----:B------:R1:W-:Y:S01]  /*e270*/  @!P6 STG.E.U8 desc[UR14][R28.64+0x51], R5 ;  /* 0x000051051c00e986 */ /* 0x0003e2000c10110e */
[----:B------:R-:W-:-:S03]  /*e280*/  ISETP.LT.OR P6, PT, R41, 0x59, !P3 ;  /* 0x000000592900780c */ /* 0x000fc60005fc1670 */
[----:B------:R-:W3:Y:S04]  /*e290*/  LDL.LU R220, [R1+0x5c] ;  /* 0x00005c0001dc7983 */ /* 0x000ee80000300800 */
[----:B------:R-:W3:Y:S01]  /*e2a0*/  LDL.LU R222, [R1+0x60] ;  /* 0x0000600001de7983 */ /* 0x000ee20000300800 */
[----:B0-----:R-:W-:Y:S02]  /*e2b0*/  F2FP.SATFINITE.E5M2.F32.PACK_AB_MERGE_C R7, RZ, R3, RZ ;  /* 0x00000003ff07723e */ /* 0x001fe400048060ff */
[----:B-1----:R-:W-:Y:S01]  /*e2c0*/  F2FP.SATFINITE.E5M2.F32.PACK_AB_MERGE_C R5, RZ, R0, RZ ;  /* 0x00000000ff05723e */ /* 0x002fe200048060ff */
[----:B------:R0:W-:Y:S01]  /*e2d0*/  @!P2 STG.E.U8 desc[UR14][R30.64+0x58], R9 ;  /* 0x000058091e00a986 */ /* 0x0001e2000c10110e */
[----:B------:R-:W-:-:S03]  /*e2e0*/  F2FP.SATFINITE.E5M2.F32.PACK_AB_MERGE_C R13, RZ, R2, RZ ;  /* 0x00000002ff0d723e */ /* 0x000fc600048060ff */
[----:B------:R-:W-:Y:S04]  /*e2f0*/  @!P5 STG.E.U8 desc[UR14][R30.64+0x59], R11 ;  /* 0x0000590b1e00d986 */ /* 0x000fe8000c10110e */
[----:B------:R1:W-:Y:S01]  /*e300*/  @!P6 STG.E.U8 desc[UR14][R28.64+0x58], R7 ;  /* 0x000058071c00e986 */ /* 0x0003e2000c10110e */
[----:B--2---:R-:W-:-:S03]  /*e310*/  FMUL R3, R223, UR20 ;  /* 0x00000014df037c20 */ /* 0x004fc60008400000 */
[----:B------:R-:W2:Y:S01]  /*e320*/  LDL.LU R223, [R1+0x64] ;  /* 0x0000640001df7983 */ /* 0x000ea20000300800 */
[----:B----4-:R-:W-:Y:S01]  /*e330*/  FMUL R0, R224, UR20 ;  /* 0x00000014e0007c20 */ /* 0x010fe20008400000 */
[----:B0-----:R-:W-:Y:S02]  /*e340*/  F2FP.SATFINITE.E5M2.F32.PACK_AB_MERGE_C R9, RZ, R3, RZ ;  /* 0x00000003ff09723e */ /* 0x001fe400048060ff */
[----:B------:R-:W4:Y:S02]  /*e350*/  LDL.LU R224, [R1+0x68] ;  /* 0x0000680001e07983 */ /* 0x000f240000300800 */
        /* <DEDUP_REMOVED lines=8> */
[C---:B------:R-:W-:Y:S02]  /*e3e0*/  ISETP.LT.OR P2, PT, R41.reuse, 0x61, !P1 ;  /* 0x000000612900780c */ /* 0x040fe40004f41670 */
[----:B------:R-:W-:-:S09]  /*e3f0*/  ISETP.LT.OR P6, PT, R41, 0x62, !P1 ;  /* 0x000000622900780c */ /* 0x000fd20004fc1670 */
[----:B------:R0:W-:Y:S01]  /*e400*/  @!P5 STG.E.U8 desc[UR14][R28.64+0x59], R5 ;  /* 0x000059051c00d986 */ /* 0x0001e2000c10110e */
[----:B------:R-:W-:-:S03]  /*e410*/  ISETP.LT.OR P5, PT, R41, 0x62, !P3 ;  /* 0x000000622900780c */ /* 0x000fc60005fa1670 */
[----:B------:R-:W-:Y:S01]  /*e420*/  @!P2 STG.E.U8 desc[UR14][R30.64+0x60], R13 ;  /* 0x0000600d1e00a986 */ /* 0x000fe2000c10110e */
[----:B------:R-:W-:-:S03]  /*e430*/  ISETP.LT.OR P2, PT, R41, 0x61, !P3 ;  /* 0x000000612900780c */ /* 0x000fc60005f41670 */
[----:B------:R1:W-:Y:S01]  /*e440*/  @!P6 STG.E.U8 desc[UR14][R30.64+0x61], R9 ;  /* 0x000061091e00e986 */ /* 0x0003e2000c10110e */
[----:B------:R-:W-:Y:S02]  /*e450*/  ISETP.LT.OR P6, PT, R41, 0x69, !P1 ;  /* 0x000000692900780c */ /* 0x000fe40004fc1670 */
[----:B------:R-:W-:Y:S02]  /*e460*/  F2FP.SATFINITE.E5M2.F32.PACK_AB_MERGE_C R11, RZ, R2, RZ ;  /* 0x00000002ff0b723e */ /* 0x000fe400048060ff */
[----:B0-----:R-:W-:-:S03]  /*e470*/  F2FP.SATFINITE.E5M2.F32.PACK_AB_MERGE_C R5, RZ, R3, RZ ;  /* 0x00000003ff05723e */ /* 0x001fc600048060ff */
[----:B------:R-:W-:Y:S01]  /*e480*/  @!P5 STG.E.U8 desc[UR14][R28.64+0x61], R11 ;  /* 0x0000610b1c00d986 */ /* 0x000fe2000c10110e */
[----:B------:R-:W-:-:S03]  /*e490*/  ISETP.LT.OR P5, PT, R41, 0x6a, !P1 ;  /* 0x0000006a2900780c */ /* 0x000fc60004fa1670 */
[----:B------:R0:W-:Y:S01]  /*e4a0*/  @!P2 STG.E.U8 desc[UR14][R28.64+0x60], R7 ;  /* 0x000060071c00a986 */ /* 0x0001e2000c10110e */
[----:B------:R-:W-:-:S03]  /*e4b0*/  ISETP.LT.OR P2, PT, R41, 0x69, !P3 ;  /* 0x000000692900780c */ /* 0x000fc60005f41670 */
[----:B------:R0:W-:Y:S01]  /*e4c0*/  @!P6 STG.E.U8 desc[UR14][R30.64+0x68], R5 ;  /* 0x000068051e00e986 */ /* 0x0001e2000c10110e */
[----:B------:R-:W-:Y:S01]  /*e4d0*/  ISETP.LT.OR P6, PT, R41, 0x6a, !P3 ;  /* 0x0000006a2900780c */ /* 0x000fe20005fc1670 */
[----:B------:R-:W-:Y:S01]  /*e4e0*/  FMUL R2, R219, UR20 ;  /* 0x00000014db027c20 */ /* 0x000fe20008400000 */
[----:B------:R-:W-:Y:S01]  /*e4f0*/  FMUL R3, R218, UR20 ;  /* 0x00000014da037c20 */ /* 0x000fe20008400000 */
[----:B-1----:R-:W-:-:S03]  /*e500*/  F2FP.SATFINITE.E5M2.F32.PACK_AB_MERGE_C R9, RZ, R0, RZ ;  /* 0x00000000ff09723e */ /* 0x002fc600048060ff */
[----:B------:R-:W-:Y:S02]  /*e510*/  F2FP.SATFINITE.E5M2.F32.PACK_AB_MERGE_C R13, RZ, R2, RZ ;  /* 0x00000002ff0d723e */ /* 0x000fe400048060ff */
[----:B0-----:R-:W-:Y:S01]  /*e520*/  F2FP.SATFINITE.E5M2.F32.PACK_AB_MERGE_C R7, RZ, R3, RZ ;  /* 0x00000003ff07723e */ /* 0x001fe200048060ff */
[----:B------:R0:W-:Y:S01]  /*e530*/  @!P5 STG.E.U8 desc[UR14][R30.64+0x69], R9 ;  /* 0x000069091e00d986 */ /* 0x0001e2000c10110e */
[----:B------:R-:W-:-:S03]  /*e540*/  ISETP.LT.OR P5, PT, R41, 0x71, !P3 ;  /* 0x000000712900780c */ /* 0x000fc60005fa1670 */
[----:B------:R-:W-:Y:S01]  /*e550*/  @!P2 STG.E.U8 desc[UR14][R28.64+0x68], R13 ;  /* 0x0000680d1c00a986 */ /* 0x000fe2000c10110e */
[----:B------:R-:W-:-:S03]  /*e560*/  ISETP.LT.OR P2, PT, R41, 0x71, !P1 ;  /* 0x000000712900780c */ /* 0x000fc60004f41670 */
[----:B------:R1:W-:Y:S01]  /*e570*/  @!P6 STG.E.U8 desc[UR14][R28.64+0x69], R7 ;  /* 0x000069071c00e986 */ /* 0x0003e2000c10110e */
[----:B------:R-:W-:Y:S01]  /*e580*/  ISETP.LT.OR P6, PT, R41, 0x72, !P1 ;  /* 0x000000722900780c */ /* 0x000fe20004fc1670 */
[----:B------:R-:W-:Y:S01]  /*e590*/  FMUL R0, R221, UR20 ;  /* 0x00000014dd007c20 */ /* 0x000fe20008400000 */
[----:B------:R-:W-:Y:S01]  /*e5a0*/  FMUL R2, R220, UR20 ;  /* 0x00000014dc027c20 */ /* 0x000fe20008400000 */
[----:B------:R-:W-:-:S03]  /*e5b0*/  FMUL R3, R222, UR20 ;  /* 0x00000014de037c20 */ /* 0x000fc60008400000 */
[----:B------:R-:W-:Y:S02]  /*e5c0*/  F2FP.SATFINITE.E5M2.F32.PACK_AB_MERGE_C R5, RZ, R0, RZ ;  /* 0x00000000ff05723e */ /* 0x000fe400048060ff */
[----:B------:R-:W-:Y:S02]  /*e5d0*/  F2FP.SATFINITE.E5M2.F32.PACK_AB_MERGE_C R11, RZ, R2, RZ ;  /* 0x00000002ff0b723e */ /* 0x000fe400048060ff */
[----:B0-----:R-:W-:Y:S01]  /*e5e0*/  F2FP.SATFINITE.E5M2.F32.PACK_AB_MERGE_C R9, RZ, R3, RZ ;  /* 0x00000003ff09723e */ /* 0x001fe200048060ff */
[----:B------:R-:W-:Y:S01]  /*e5f0*/  @!P2 STG.E.U8 desc[UR14][R30.64+0x70], R5 ;  /* 0x000070051e00a986 */ /* 0x000fe2000c10110e */
[----:B------:R-:W-:-:S03]  /*e600*/  ISETP.LT.OR P2, PT, R41, 0x79, !P1 ;  /* 0x000000792900780c */ /* 0x000fc60004f41670 */
[----:B------:R0:W-:Y:S01]  /*e610*/  @!P6 STG.E.U8 desc[UR14][R30.64+0x71], R11 ;  /* 0x0000710b1e00e986 */ /* 0x0001e2000c10110e */
[C---:B------:R-:W-:Y:S02]  /*e620*/  ISETP.LT.OR P6, PT, R41.reuse, 0x72, !P3 ;  /* 0x000000722900780c */ /* 0x040fe40005fc1670 */
[C---:B------:R-:W-:Y:S01]  /*e630*/  ISETP.LT.OR P1, PT, R41.reuse, 0x7a, !P1 ;  /* 0x0000007a2900780c */ /* 0x040fe20004f21670 */
[----:B------:R0:W-:Y:S01]  /*e640*/  @!P5 STG.E.U8 desc[UR14][R28.64+0x70], R9 ;  /* 0x000070091c00d986 */ /* 0x0001e2000c10110e */
[C---:B------:R-:W-:Y:S02]  /*e650*/  ISETP.LT.OR P5, PT, R41.reuse, 0x79, !P3 ;  /* 0x000000792900780c */ /* 0x040fe40005fa1670 */
[----:B------:R-:W-:Y:S01]  /*e660*/  ISETP.LT.OR P3, PT, R41, 0x7a, !P3 ;  /* 0x0000007a2900780c */ /* 0x000fe20005f61670 */
[----:B--2---:R-:W-:Y:S01]  /*e670*/  FMUL R0, R223, UR20 ;  /* 0x00000014df007c20 */ /* 0x004fe20008400000 */
[----:B----4-:R-:W-:-:S04]  /*e680*/  FMUL R2, R224, UR20 ;  /* 0x00000014e0027c20 */ /* 0x010fc80008400000 */
[----:B-1----:R-:W-:Y:S01]  /*e690*/  F2FP.SATFINITE.E5M2.F32.PACK_AB_MERGE_C R7, RZ, R0, RZ ;  /* 0x00000000ff07723e */ /* 0x002fe200048060ff */
[----:B---3--:R-:W-:Y:S01]  /*e6a0*/  FMUL R3, R226, UR20 ;  /* 0x00000014e2037c20 */ /* 0x008fe20008400000 */
[----:B------:R-:W-:Y:S01]  /*e6b0*/  FMUL R4, R225, UR20 ;  /* 0x00000014e1047c20 */ /* 0x000fe20008400000 */
[----:B0-----:R-:W-:-:S03]  /*e6c0*/  F2FP.SATFINITE.E5M2.F32.PACK_AB_MERGE_C R11, RZ, R2, RZ ;  /* 0x00000002ff0b723e */ /* 0x001fc600048060ff */
[----:B------:R-:W-:Y:S01]  /*e6d0*/  F2FP.SATFINITE.E5M2.F32.PACK_AB_MERGE_C R3, RZ, R3, RZ ;  /* 0x00000003ff03723e */ /* 0x000fe200048060ff */
[----:B------:R-:W-:Y:S01]  /*e6e0*/  FMUL R5, R227, UR20 ;  /* 0x00000014e3057c20 */ /* 0x000fe20008400000 */
[----:B------:R-:W-:Y:S01]  /*e6f0*/  F2FP.SATFINITE.E5M2.F32.PACK_AB_MERGE_C R9, RZ, R4, RZ ;  /* 0x00000004ff09723e */ /* 0x000fe200048060ff */
[----:B------:R0:W-:Y:S03]  /*e700*/  @!P6 STG.E.U8 desc[UR14][R28.64+0x71], R7 ;  /* 0x000071071c00e986 */ /* 0x0001e6000c10110e */
[----:B------:R-:W-:Y:S01]  /*e710*/  F2FP.SATFINITE.E5M2.F32.PACK_AB_MERGE_C R5, RZ, R5, RZ ;  /* 0x00000005ff05723e */ /* 0x000fe200048060ff */
[----:B------:R0:W-:Y:S04]  /*e720*/  @!P2 STG.E.U8 desc[UR14][R30.64+0x78], R11 ;  /* 0x0000780b1e00a986 */ /* 0x0001e8000c10110e */
[----:B------:R0:W-:Y:S04]  /*e730*/  @!P1 STG.E.U8 desc[UR14][R30.64+0x79], R3 ;  /* 0x000079031e009986 */ /* 0x0001e8000c10110e */
[----:B------:R0:W-:Y:S04]  /*e740*/  @!P5 STG.E.U8 desc[UR14][R28.64+0x78], R9 ;  /* 0x000078091c00d986 */ /* 0x0001e8000c10110e */
[----:B------:R0:W-:Y:S02]  /*e750*/  @!P3 STG.E.U8 desc[UR14][R28.64+0x79], R5 ;  /* 0x000079051c00b986 */ /* 0x0001e4000c10110e */
.L_x_296:
[----:B------:R-:W-:Y:S05]  /*e760*/  BSYNC B0 ;  /* 0x0000000000007941 */ /* 0x000fea0003800000 */
.L_x_38:
[----:B0-----:R-:W2:Y:S04]  /*e770*/  LDL.LU R3, [R1+0x7c] ;  /* 0x00007c0001037983 */ /* 0x001ea80000300800 */
[----:B-----5:R-:W2:Y:S01]  /*e780*/  LDL.LU R2, [R1+0x80] ;  /* 0x0000800001027983 */ /* 0x020ea20000300800 */
[----:B------:R-:W-:Y:S01]  /*e790*/  ULDC UR6, c[0x0][0xc] ;  /* 0x0000030000067ab9 */ /* 0x000fe20000000800 */
[----:B------:R-:W-:Y:S01]  /*e7a0*/  ULDC UR7, c[0x0][0x10] ;  /* 0x0000040000077ab9 */ /* 0x000fe20000000800 */
[----:B------:R-:W2:Y:S01]  /*e7b0*/  LDC R5, c[0x0][0x14] ;  /* 0x00000500ff057b82 */ /* 0x000ea20000000800 */
[----:B------:R-:W-:Y:S01]  /*e7c0*/  UIMAD.WIDE.U32 UR6, UR6, UR7, URZ ;  /* 0x00000007060672a5 */ /* 0x000fe2000f8e003f */
[----:B------:R-:W-:Y:S01]  /*e7d0*/  PRMT R0, RZ, 0x7610, R0 ;  /* 0x00007610ff007816 */ /* 0x000fe20000000000 */
[----:B------:R-:W-:-:S04]  /*e7e0*/  UMOV UR22, 0xffffffff ;  /* 0xffffffff00167882 */ /* 0x000fc80000000000 */
[----:B--2---:R-:W-:-:S04]  /*e7f0*/  IMAD.WIDE.U32 R2, R5, UR6, R2 ;  /* 0x0000000605027c25 */ /* 0x004fc8000f8e0002 */
[----:B------:R-:W-:Y:S01]  /*e800*/  IMAD R5, R5, UR7, RZ ;  /* 0x0000000705057c24 */ /* 0x000fe2000f8e02ff */
[----:B------:R-:W-:Y:S01]  /*e810*/  ULDC.64 UR6, c[0x0][0x650] ;  /* 0x0001940000067ab9 */ /* 0x000fe20000000a00 */
[----:B------:R-:W-:Y:S01]  /*e820*/  IMAD.MOV.U32 R19, RZ, RZ, R2 ;  /* 0x000000ffff137224 */ /* 0x000fe200078e0002 */
[----:B------:R-:W-:Y:S01]  /*e830*/  ISETP.GE.U32.AND P1, PT, R2, UR6, PT ;  /* 0x0000000602007c0c */ /* 0x000fe2000bf26070 */
[----:B------:R-:W-:Y:S02]  /*e840*/  IMAD.IADD R22, R3, 0x1, R5 ;  /* 0x0000000103167824 */ /* 0x000fe400078e0205 */
[----:B------:R-:W-:-:S03]  /*e850*/  IMAD.MOV.U32 R2, RZ, RZ, -0x1 ;  /* 0xffffffffff027424 */ /* 0x000fc600078e00ff */
[----:B------:R0:W-:Y:S01]  /*e860*/  STL [R1+0x7c], R22 ;  /* 0x00007c1601007387 */ /* 0x0001e20000100800 */
[----:B------:R-:W-:-:S03]  /*e870*/  ISETP.GE.U32.AND.EX P1, PT, R22, UR7, PT, P1 ;  /* 0x0000000716007c0c */ /* 0x000fc6000bf26110 */
[----:B------:R0:W-:Y:S04]  /*e880*/  STL [R1+0x80], R19 ;  /* 0x0000801301007387 */ /* 0x0001e80000100800 */
[----:B------:R0:W-:Y:S06]  /*e890*/  STL [R1+0x84], R2 ;  /* 0x0000840201007387 */ /* 0x0001ec0000100800 */
[----:B------:R-:W-:Y:S05]  /*e8a0*/  @P1 BRA `(.L_x_297) ;  /* 0x00000004006c1947 */ /* 0x000fea0003800000 */
[----:B------:R-:W2:Y:S01]  /*e8b0*/  S2R R14, SR_CTAID.X ;  /* 0x00000000000e7919 */ /* 0x000ea20000002500 */
[----:B------:R-:W5:Y:S01]  /*e8c0*/  LDC.64 R8, c[0x0][0x628] ;  /* 0x00018a00ff087b82 */ /* 0x000f620000000a00 */
[----:B------:R-:W-:Y:S01]  /*e8d0*/  ULDC UR6, c[0x0][0x150] ;  /* 0x0000540000067ab9 */ /* 0x000fe20000000800 */
[----:B------:R-:W-:Y:S01]  /*e8e0*/  IMAD.MOV.U32 R6, RZ, RZ, R19 ;  /* 0x000000ffff067224 */ /* 0x000fe200078e0013 */
[----:B------:R-:W0:Y:S01]  /*e8f0*/  S2R R16, SR_CTAID.Y ;  /* 0x0000000000107919 */ /* 0x000e220000002600 */
[----:B------:R-:W-:-:S04]  /*e900*/  IMAD.MOV.U32 R7, RZ, RZ, R22 ;  /* 0x000000ffff077224 */ /* 0x000fc800078e0016 */
[----:B------:R-:W0:Y:S08]  /*e910*/  LDC R17, c[0x0][0x144] ;  /* 0x00005100ff117b82 */ /* 0x000e300000000800 */
[----:B------:R-:W0:Y:S08]  /*e920*/  LDC R10, c[0x0][0x630] ;  /* 0x00018c00ff0a7b82 */ /* 0x000e300000000800 */
[----:B------:R-:W0:Y:S01]  /*e930*/  LDC.64 R12, c[0x0][0x620] ;  /* 0x00018800ff0c7b82 */ /* 0x000e220000000a00 */
[----:B-----5:R-:W-:-:S04]  /*e940*/  ISETP.NE.U32.AND P1, PT, R8, RZ, PT ;  /* 0x000000ff0800720c */ /* 0x020fc80003f25070 */
[----:B------:R-:W-:Y:S02]  /*e950*/  ISETP.NE.AND.EX P1, PT, R9, RZ, PT, P1 ;  /* 0x000000ff0900720c */ /* 0x000fe40003f25310 */
[----:B--2---:R-:W-:-:S05]  /*e960*/  I2FP.F32.U32 R0, R14 ;  /* 0x0000000e00007245 */ /* 0x004fca0000201000 */
[----:B------:R-:W-:-:S04]  /*e970*/  FMUL R0, R0, UR6 ;  /* 0x0000000600007c20 */ /* 0x000fc80008400000 */
[----:B------:R2:W0:Y:S02]  /*e980*/  F2I.U32.TRUNC.NTZ R15, R0 ;  /* 0x00000000000f7305 */ /* 0x000424000020f000 */
[----:B------:R-:W-:Y:S05]  /*e990*/  @!P1 BRA `(.L_x_298) ;  /* 0x0000000000289947 */ /* 0x000fea0003800000 */
[----:B--2---:R-:W2:Y:S02]  /*e9a0*/  LDC R0, c[0x0][0x634] ;  /* 0x00018d00ff007b82 */ /* 0x004ea40000000800 */
[----:B--2---:R-:W-:-:S05]  /*e9b0*/  IADD3 R7, P1, R19, R0, RZ ;  /* 0x0000000013077210 */ /* 0x004fca0007f3e0ff */
[----:B------:R-:W-:-:S04]  /*e9c0*/  IMAD.X R11, RZ, RZ, R22, P1 ;  /* 0x000000ffff0b7224 */ /* 0x000fc800008e0616 */
[----:B0-----:R-:W-:-:S04]  /*e9d0*/  IMAD.WIDE.U32 R2, R11, R8, RZ ;  /* 0x000000080b027225 */ /* 0x001fc800078e00ff */
[----:B------:R-:W-:-:S04]  /*e9e0*/  IMAD.WIDE.U32 R4, P1, R7, R9, R2 ;  /* 0x0000000907047225 */ /* 0x000fc80007820002 */
[----:B------:R-:W-:-:S04]  /*e9f0*/  IMAD.WIDE.U32 R2, R7, R8, RZ ;  /* 0x0000000807027225 */ /* 0x000fc800078e00ff */
[----:B------:R-:W-:Y:S01]  /*ea00*/  IMAD.X R7, RZ, RZ, RZ, P1 ;  /* 0x000000ffff077224 */ /* 0x000fe200008e06ff */
[----:B------:R-:W-:Y:S01]  /*ea10*/  IADD3 RZ, P1, R3, R4, RZ ;  /* 0x0000000403ff7210 */ /* 0x000fe20007f3e0ff */
[----:B------:R-:W-:-:S04]  /*ea20*/  IMAD.MOV.U32 R6, RZ, RZ, R5 ;  /* 0x000000ffff067224 */ /* 0x000fc800078e0005 */
[----:B------:R-:W-:-:S08]  /*ea30*/  IMAD.WIDE.U32.X R6, R11, R9, R6, P1 ;  /* 0x000000090b067225 */ /* 0x000fd000008e0406 */
.L_x_298:
[-CC-:B01----:R-:W-:Y:S01]  /*ea40*/  SHF.R.U64 R24, R6, R10.reuse, R7.reuse ;  /* 0x0000000a06187219 */ /* 0x183fe20000001207 */
[----:B------:R-:W0:Y:S01]  /*ea50*/  LDC.64 R20, c[0x0][0x640] ;  /* 0x00019000ff147b82 */ /* 0x000e220000000a00 */
[----:B--2---:R-:W-:Y:S01]  /*ea60*/  SHF.R.U32.HI R0, RZ, R10, R7 ;  /* 0x0000000aff007219 */ /* 0x004fe20000011607 */
[----:B------:R-:W-:Y:S01]  /*ea70*/  IMAD.MOV.U32 R2, RZ, RZ, R19 ;  /* 0x000000ffff027224 */ /* 0x000fe200078e0013 */
[----:B------:R-:W-:Y:S01]  /*ea80*/  IADD3 R5, P1, RZ, -R24, RZ ;  /* 0x80000018ff057210 */ /* 0x000fe20007f3e0ff */
[----:B------:R-:W-:Y:S01]  /*ea90*/  IMAD.MOV R15, RZ, RZ, -R15 ;  /* 0x000000ffff0f7224 */ /* 0x000fe200078e0a0f */
[----:B------:R-:W-:Y:S01]  /*eaa0*/  ULDC UR6, c[0x0][0x154] ;  /* 0x0000550000067ab9 */ /* 0x000fe20000000800 */
[----:B------:R-:W-:Y:S02]  /*eab0*/  IMAD.MOV.U32 R7, RZ, RZ, 0x1 ;  /* 0x00000001ff077424 */ /* 0x000fe400078e00ff */
[----:B------:R-:W1:Y:S01]  /*eac0*/  LDC R4, c[0x0][0x618] ;  /* 0x00018600ff047b82 */ /* 0x000e620000000800 */
[----:B------:R-:W-:-:S02]  /*ead0*/  IMAD.X R3, RZ, RZ, ~R0, P1 ;  /* 0x000000ffff037224 */ /* 0x000fc400008e0e00 */
[----:B------:R-:W-:Y:S02]  /*eae0*/  IMAD R15, R17, R15, R14 ;  /* 0x0000000f110f7224 */ /* 0x000fe400078e020e */
[-C--:B------:R-:W-:Y:S02]  /*eaf0*/  IMAD R0, R3, R12.reuse, RZ ;  /* 0x0000000c03007224 */ /* 0x080fe400078e02ff */
[----:B------:R-:W-:Y:S01]  /*eb00*/  IMAD.MOV.U32 R3, RZ, RZ, R22 ;  /* 0x000000ffff037224 */ /* 0x000fe200078e0016 */
[----:B------:R-:W2:Y:S01]  /*eb10*/  LDC R6, c[0x0][0x608] ;  /* 0x00018200ff067b82 */ /* 0x000ea20000000800 */
[----:B------:R-:W-:-:S04]  /*eb20*/  IMAD.WIDE.U32 R2, R5, R12, R2 ;  /* 0x0000000c05027225 */ /* 0x000fc800078e0002 */
[----:B------:R-:W-:-:S03]  /*eb30*/  IMAD R5, R5, R13, R0 ;  /* 0x0000000d05057224 */ /* 0x000fc600078e0200 */
[----:B------:R-:W5:Y:S01]  /*eb40*/  LDC R18, c[0x0][0x658] ;  /* 0x00019600ff127b82 */ /* 0x000f620000000800 */
[----:B------:R-:W-:Y:S01]  /*eb50*/  I2FP.F32.U32 R0, R16 ;  /* 0x0000001000007245 */ /* 0x000fe20000201000 */
[----:B------:R-:W-:Y:S01]  /*eb60*/  IMAD.IADD R3, R3, 0x1, R5 ;  /* 0x0000000103037824 */ /* 0x000fe200078e0205 */
[----:B0-----:R-:W-:Y:S01]  /*eb70*/  ISETP.NE.U32.AND P1, PT, R20, RZ, PT ;  /* 0x000000ff1400720c */ /* 0x001fe20003f25070 */
[----:B------:R-:W-:Y:S02]  /*eb80*/  IMAD.MOV.U32 R5, RZ, RZ, -0x1 ;  /* 0xffffffffff057424 */ /* 0x000fe400078e00ff */
[----:B------:R-:W-:Y:S02]  /*eb90*/  FMUL R0, R0, UR6 ;  /* 0x0000000600007c20 */ /* 0x000fe40008400000 */
[----:B------:R-:W0:Y:S01]  /*eba0*/  LDC R13, c[0x0][0x148] ;  /* 0x00005200ff0d7b82 */ /* 0x000e220000000800 */
[----:B-1----:R-:W-:Y:S01]  /*ebb0*/  SHF.R.U64 R10, R2, R4, R3 ;  /* 0x00000004020a7219 */ /* 0x002fe20000001203 */
[----:B------:R1:W0:Y:S01]  /*ebc0*/  F2I.U32.TRUNC.NTZ R12, R0 ;  /* 0x00000000000c7305 */ /* 0x000222000020f000 */
[----:B------:R-:W-:-:S02]  /*ebd0*/  ISETP.NE.AND.EX P1, PT, R21, RZ, PT, P1 ;  /* 0x000000ff1500720c */ /* 0x000fc40003f25310 */
[----:B------:R-:W-:-:S03]  /*ebe0*/  SHF.R.U32.HI R3, RZ, R4, R3 ;  /* 0x00000004ff037219 */ /* 0x000fc60000011603 */
[----:B------:R-:W0:Y:S01]  /*ebf0*/  LDC R14, c[0x0][0x600] ;  /* 0x00018000ff0e7b82 */ /* 0x000e220000000800 */
[-CC-:B--2---:R-:W-:Y:S02]  /*ec00*/  SHF.R.U64 R8, R10, R6.reuse, R3.reuse ;  /* 0x000000060a087219 */ /* 0x184fe40000001203 */
[----:B------:R-:W-:-:S05]  /*ec10*/  SHF.R.U32.HI R3, RZ, R6, R3 ;  /* 0x00000006ff037219 */ /* 0x000fca0000011603 */
[----:B------:R-:W2:Y:S01]  /*ec20*/  LDC R19, c[0x0][0x648] ;  /* 0x00019200ff137b82 */ /* 0x000ea20000000800 */
[-CC-:B-----5:R-:W-:Y:S02]  /*ec30*/  SHF.R.U64 R11, R8, R18.reuse, R3.reuse ;  /* 0x00000012080b7219 */ /* 0x1a0fe40000001203 */
[-C--:B------:R-:W-:Y:S02]  /*ec40*/  SHF.L.U32 R5, R5, R18.reuse, RZ ;  /* 0x0000001205057219 */ /* 0x080fe400000006ff */
[-C--:B------:R-:W-:Y:S01]  /*ec50*/  SHF.R.U32.HI R3, RZ, R18.reuse, R3 ;  /* 0x00000012ff037219 */ /* 0x080fe20000011603 */
[----:B------:R-:W-:Y:S01]  /*ec60*/  IMAD.MOV.U32 R2, RZ, RZ, R11 ;  /* 0x000000ffff027224 */ /* 0x000fe200078e000b */
[----:B------:R-:W-:Y:S01]  /*ec70*/  SHF.L.U32 R40, R7, R18, RZ ;  /* 0x0000001207287219 */ /* 0x000fe200000006ff */
[----:B------:R-:W0:Y:S01]  /*ec80*/  LDC R22, c[0x0][0x638] ;  /* 0x00018e00ff167b82 */ /* 0x000e220000000800 */
[----:B------:R-:W-:-:S07]  /*ec90*/  LOP3.LUT R17, RZ, R5, RZ, 0x33, !PT ;  /* 0x00000005ff117212 */ /* 0x000fce00078e33ff */
[----:B------:R-:W0:Y:S01]  /*eca0*/  LDC R23, c[0x0][0x610] ;  /* 0x00018400ff177b82 */ /* 0x000e220000000800 */
[----:B-1----:R-:W-:Y:S05]  /*ecb0*/  @!P1 BRA `(.L_x_299) ;  /* 0x0000000000289947 */ /* 0x002fea0003800000 */
[----:B------:R-:W1:Y:S02]  /*ecc0*/  LDC R0, c[0x0][0x64c] ;  /* 0x00019300ff007b82 */ /* 0x000e640000000800 */
[----:B-1----:R-:W-:-:S05]  /*ecd0*/  IADD3 R7, P1, R11, R0, RZ ;  /* 0x000000000b077210 */ /* 0x002fca0007f3e0ff */
        /* <DEDUP_REMOVED lines=8> */
.L_x_299:
[----:B--2---:R-:W-:Y:S01]  /*ed60*/  SHF.R.U64 R0, R2, R19, R3 ;  /* 0x0000001302007219 */ /* 0x004fe20000001203 */
[----:B0-----:R-:W-:Y:S01]  /*ed70*/  VIADD R3, R14, 0xffffffff ;  /* 0xffffffff0e037836 */ /* 0x001fe20000000000 */
[----:B------:R-:W-:Y:S01]  /*ed80*/  LOP3.LUT R5, R8, R17, RZ, 0xc0, !PT ;  /* 0x0000001108057212 */ /* 0x000fe200078ec0ff */
[----:B------:R-:W-:Y:S01]  /*ed90*/  IMAD.MOV R12, RZ, RZ, -R12 ;  /* 0x000000ffff0c7224 */ /* 0x000fe200078e0a0c */
[----:B------:R-:W-:Y:S01]  /*eda0*/  R2UR UR22, R24 ;  /* 0x00000000181672ca */ /* 0x000fe200000e0000 */
[----:B------:R-:W-:Y:S01]  /*edb0*/  IMAD.MOV R2, RZ, RZ, -R0 ;  /* 0x000000ffff027224 */ /* 0x000fe200078e0a00 */
[----:B------:R-:W-:Y:S01]  /*edc0*/  LOP3.LUT R3, R10, R3, RZ, 0xc0, !PT ;  /* 0x000000030a037212 */ /* 0x000fe200078ec0ff */
[----:B------:R-:W-:Y:S02]  /*edd0*/  IMAD R40, R40, R0, R5 ;  /* 0x0000000028287224 */ /* 0x000fe400078e0205 */
[----:B------:R-:W-:Y:S02]  /*ede0*/  @P4 IMAD R15, R13, R12, R16 ;  /* 0x0000000c0d0f4224 */ /* 0x000fe400078e0210 */
[----:B------:R-:W-:-:S02]  /*edf0*/  IMAD R0, R2, R22, R11 ;  /* 0x0000001602007224 */ /* 0x000fc400078e020b */
[----:B------:R-:W-:Y:S02]  /*ee00*/  IMAD R40, R40, R23, R15 ;  /* 0x0000001728287224 */ /* 0x000fe400078e020f */
[----:B------:R-:W-:Y:S02]  /*ee10*/  IMAD R3, R0, R14, R3 ;  /* 0x0000000e00037224 */ /* 0x000fe400078e0203 */
[----:B------:R-:W-:-:S03]  /*ee20*/  IMAD.MOV.U32 R0, RZ, RZ, 0x1 ;  /* 0x00000001ff007424 */ /* 0x000fc600078e00ff */
[----:B------:R-:W-:Y:S02]  /*ee30*/  SEL R2, R3, R40, !P4 ;  /* 0x0000002803027207 */ /* 0x000fe40006000000 */
[----:B------:R-:W-:-:S03]  /*ee40*/  SEL R40, R40, R3, !P4 ;  /* 0x0000000328287207 */ /* 0x000fc60006000000 */
[----:B------:R2:W-:Y:S04]  /*ee50*/  STL [R1+0x84], R2 ;  /* 0x0000840201007387 */ /* 0x0005e80000100800 */
.L_x_297:
[----:B------:R0:W-:Y:S01]  /*ee60*/  STL [R1+0x88], R40 ;  /* 0x0000882801007387 */ /* 0x0001e20000100800 */
[----:B------:R-:W-:-:S13]  /*ee70*/  LOP3.LUT P1, RZ, R0, 0xff, RZ, 0xc0, !PT ;  /* 0x000000ff00ff7812 */ /* 0x000fda000782c0ff */
[----:B0-----:R-:W-:Y:S05]  /*ee80*/  @P1 BRA `(.L_x_300) ;  /* 0xffffff2400281947 */ /* 0x001fea000383ffff */
[----:B------:R-:W-:Y:S05]  /*ee90*/  EXIT ;  /* 0x000000000000794d */ /* 0x000fea0003800000 */
.L_x_8:
[----:B------:R-:W2:Y:S01]  /*eea0*/  LDL R22, [R1+0x80] ;  /* 0x0000800001167983 */ /* 0x000ea20000100800 */
[----:B0-----:R-:W-:-:S03]  /*eeb0*/  ULDC.64 UR4, c[0x0][0x650] ;  /* 0x0001940000047ab9 */ /* 0x001fc60000000a00 */
[----:B-1----:R-:W3:Y:S01]  /*eec0*/  LDL R23, [R1+0x7c] ;  /* 0x00007c0001177983 */ /* 0x002ee20000100800 */
[----:B------:R-:W-:Y:S01]  /*eed0*/  PRMT R4, RZ, 0x7610, R4 ;  /* 0x00007610ff047816 */ /* 0x000fe20000000004 */
[----:B------:R-:W-:Y:S02]  /*eee0*/  IMAD.MOV.U32 R5, RZ, RZ, -0x1 ;  /* 0xffffffffff057424 */ /* 0x000fe400078e00ff */
[----:B------:R-:W-:Y:S02]  /*eef0*/  IMAD.MOV.U32 R7, RZ, RZ, -0x1 ;  /* 0xffffffffff077424 */ /* 0x000fe400078e00ff */
[----:B------:R-:W-:Y:S01]  /*ef00*/  IMAD.MOV.U32 R6, RZ, RZ, -0x1 ;  /* 0xffffffffff067424 */ /* 0x000fe200078e00ff */
[----:B--2---:R-:W-:-:S04]  /*ef10*/  ISETP.GE.U32.AND P0, PT, R22, UR4, PT ;  /* 0x0000000416007c0c */ /* 0x004fc8000bf06070 */
[----:B---3--:R-:W-:-:S13]  /*ef20*/  ISETP.GE.U32.AND.EX P0, PT, R23, UR5, PT, P0 ;  /* 0x0000000517007c0c */ /* 0x008fda000bf06100 */
[----:B------:R-:W-:Y:S05]  /*ef30*/  @P0 BRA `(.L_x_301) ;  /* 0x00000004002c0947 */ /* 0x000fea0003800000 */
[----:B------:R-:W0:Y:S01]  /*ef40*/  LDC.64 R14, c[0x0][0x628] ;  /* 0x00018a00ff0e7b82 */ /* 0x000e220000000a00 */
[----:B------:R-:W-:Y:S02]  /*ef50*/  IMAD.MOV.U32 R8, RZ, RZ, R22 ;  /* 0x000000ffff087224 */ /* 0x000fe400078e0016 */
[----:B------:R-:W-:-:S05]  /*ef60*/  IMAD.MOV.U32 R9, RZ, RZ, R23 ;  /* 0x000000ffff097224 */ /* 0x000fca00078e0017 */
[----:B------:R-:W1:Y:S08]  /*ef70*/  LDC R10, c[0x0][0x630] ;  /* 0x00018c00ff0a7b82 */ /* 0x000e700000000800 */
[----:B------:R-:W2:Y:S01]  /*ef80*/  LDC.64 R16, c[0x0][0x620] ;  /* 0x00018800ff107b82 */ /* 0x000ea20000000a00 */
[----:B0-----:R-:W-:-:S04]  /*ef90*/  ISETP.NE.U32.AND P0, PT, R14, RZ, PT ;  /* 0x000000ff0e00720c */ /* 0x001fc80003f05070 */
[----:B------:R-:W-:-:S13]  /*efa0*/  ISETP.NE.AND.EX P0, PT, R15, RZ, PT, P0 ;  /* 0x000000ff0f00720c */ /* 0x000fda0003f05300 */
[----:B-12---:R-:W-:Y:S05]  /*efb0*/  @!P0 BRA `(.L_x_302) ;  /* 0x0000000000288947 */ /* 0x006fea0003800000 */
        /* <DEDUP_REMOVED lines=10> */
.L_x_302:
[----:B------:R-:W0:Y:S01]  /*f060*/  LDC.64 R20, c[0x0][0x640] ;  /* 0x00019000ff147b82 */ /* 0x000e220000000a00 */
[-CC-:B------:R-:W-:Y:S02]  /*f070*/  SHF.R.U64 R14, R8, R10.reuse, R9.reuse ;  /* 0x0000000a080e7219 */ /* 0x180fe40000001209 */
[----:B------:R-:W-:Y:S02]  /*f080*/  SHF.R.U32.HI R4, RZ, R10, R9 ;  /* 0x0000000aff047219 */ /* 0x000fe40000011609 */
[----:B------:R-:W-:-:S03]  /*f090*/  IADD3 R7, P0, RZ, -R14, RZ ;  /* 0x8000000eff077210 */ /* 0x000fc60007f1e0ff */
[----:B------:R-:W1:Y:S02]  /*f0a0*/  LDC R8, c[0x0][0x618] ;  /* 0x00018600ff087b82 */ /* 0x000e640000000800 */
[----:B------:R-:W-:Y:S02]  /*f0b0*/  IMAD.X R5, RZ, RZ, ~R4, P0 ;  /* 0x000000ffff057224 */ /* 0x000fe400000e0e04 */
[----:B------:R-:W-:Y:S02]  /*f0c0*/  IMAD.MOV.U32 R4, RZ, RZ, R22 ;  /* 0x000000ffff047224 */ /* 0x000fe400078e0016 */
[-C--:B------:R-:W-:Y:S02]  /*f0d0*/  IMAD R6, R5, R16.reuse, RZ ;  /* 0x0000001005067224 */ /* 0x080fe400078e02ff */
[----:B------:R-:W2:Y:S01]  /*f0e0*/  LDC R18, c[0x0][0x608] ;  /* 0x00018200ff127b82 */ /* 0x000ea20000000800 */
[----:B------:R-:W-:Y:S02]  /*f0f0*/  IMAD.MOV.U32 R5, RZ, RZ, R23 ;  /* 0x000000ffff057224 */ /* 0x000fe400078e0017 */
[----:B------:R-:W-:-:S05]  /*f100*/  IMAD.WIDE.U32 R4, R7, R16, R4 ;  /* 0x0000001007047225 */ /* 0x000fca00078e0004 */
[----:B------:R-:W3:Y:S01]  /*f110*/  LDC R19, c[0x0][0x658] ;  /* 0x00019600ff137b82 */ /* 0x000ee20000000800 */
[----:B------:R-:W-:Y:S01]  /*f120*/  IMAD R7, R7, R17, R6 ;  /* 0x0000001107077224 */ /* 0x000fe200078e0206 */
[----:B0-----:R-:W-:Y:S01]  /*f130*/  ISETP.NE.U32.AND P0, PT, R20, RZ, PT ;  /* 0x000000ff1400720c */ /* 0x001fe20003f05070 */
[----:B------:R-:W-:Y:S02]  /*f140*/  IMAD.MOV.U32 R6, RZ, RZ, -0x1 ;  /* 0xffffffffff067424 */ /* 0x000fe400078e00ff */
[----:B------:R-:W-:Y:S01]  /*f150*/  IMAD.IADD R5, R5, 0x1, R7 ;  /* 0x0000000105057824 */ /* 0x000fe200078e0207 */
[----:B------:R-:W-:Y:S02]  /*f160*/  ISETP.NE.AND.EX P0, PT, R21, RZ, PT, P0 ;  /* 0x000000ff1500720c */ /* 0x000fe40003f05300 */
[----:B------:R-:W0:Y:S02]  /*f170*/  LDC R17, c[0x0][0x600] ;  /* 0x00018000ff117b82 */ /* 0x000e240000000800 */
[----:B-1----:R-:W-:-:S02]  /*f180*/  SHF.R.U64 R10, R4, R8, R5 ;  /* 0x00000008040a7219 */ /* 0x002fc40000001205 */
[----:B------:R-:W-:-:S04]  /*f190*/  SHF.R.U32.HI R5, RZ, R8, R5 ;  /* 0x00000008ff057219 */ /* 0x000fc80000011605 */
[----:B------:R-:W1:Y:S01]  /*f1a0*/  LDC R22, c[0x0][0x648] ;  /* 0x00019200ff167b82 */ /* 0x000e620000000800 */
[-CC-:B--2---:R-:W-:Y:S02]  /*f1b0*/  SHF.R.U64 R15, R10, R18.reuse, R5.reuse ;  /* 0x000000120a0f7219 */ /* 0x184fe40000001205 */
[----:B------:R-:W-:Y:S01]  /*f1c0*/  SHF.R.U32.HI R4, RZ, R18, R5 ;  /* 0x00000012ff047219 */ /* 0x000fe20000011605 */
[----:B------:R-:W-:-:S04]  /*f1d0*/  IMAD.MOV.U32 R18, RZ, RZ, 0x1 ;  /* 0x00000001ff127424 */ /* 0x000fc800078e00ff */
[----:B------:R-:W2:Y:S01]  /*f1e0*/  LDC R23, c[0x0][0x638] ;  /* 0x00018e00ff177b82 */ /* 0x000ea20000000800 */
[-CC-:B---3--:R-:W-:Y:S02]  /*f1f0*/  SHF.R.U64 R16, R15, R19.reuse, R4.reuse ;  /* 0x000000130f107219 */ /* 0x188fe40000001204 */
[-C--:B------:R-:W-:Y:S02]  /*f200*/  SHF.L.U32 R6, R6, R19.reuse, RZ ;  /* 0x0000001306067219 */ /* 0x080fe400000006ff */
[----:B------:R-:W-:Y:S01]  /*f210*/  SHF.R.U32.HI R5, RZ, R19, R4 ;  /* 0x00000013ff057219 */ /* 0x000fe20000011604 */
[----:B------:R-:W-:Y:S01]  /*f220*/  IMAD.MOV.U32 R4, RZ, RZ, R16 ;  /* 0x000000ffff047224 */ /* 0x000fe200078e0010 */
[----:B------:R-:W-:Y:S01]  /*f230*/  LOP3.LUT R24, RZ, R6, RZ, 0x33, !PT ;  /* 0x00000006ff187212 */ /* 0x000fe200078e33ff */
[----:B------:R-:W3:Y:S01]  /*f240*/  LDC R25, c[0x0][0x610] ;  /* 0x00018400ff197b82 */ /* 0x000ee20000000800 */
[----:B------:R-:W-:Y:S05]  /*f250*/  @!P0 BRA `(.L_x_303) ;  /* 0x0000000000288947 */ /* 0x000fea0003800000 */
        /* <DEDUP_REMOVED lines=10> */
.L_x_303:
[----:B-1----:R-:W-:Y:S01]  /*f300*/  SHF.R.U64 R4, R4, R22, R5 ;  /* 0x0000001604047219 */ /* 0x002fe20000001205 */
[----:B0-----:R-:W-:Y:S01]  /*f310*/  VIADD R7, R17, 0xffffffff ;  /* 0xffffffff11077836 */ /* 0x001fe20000000000 */
[----:B------:R-:W-:Y:S01]  /*f320*/  SHF.L.U32 R18, R18, R19, RZ ;  /* 0x0000001312127219 */ /* 0x000fe200000006ff */
[----:B------:R-:W-:Y:S01]  /*f330*/  @P4 IMAD R0, R11, R12, R2 ;  /* 0x0000000c0b004224 */ /* 0x000fe200078e0202 */
[----:B------:R-:W-:Y:S01]  /*f340*/  LOP3.LUT R3, R15, R24, RZ, 0xc0, !PT ;  /* 0x000000180f037212 */ /* 0x000fe200078ec0ff */
[----:B------:R-:W-:Y:S01]  /*f350*/  IMAD.MOV R5, RZ, RZ, -R4 ;  /* 0x000000ffff057224 */ /* 0x000fe200078e0a04 */
[----:B------:R-:W-:Y:S01]  /*f360*/  LOP3.LUT R7, R10, R7, RZ, 0xc0, !PT ;  /* 0x000000070a077212 */ /* 0x000fe200078ec0ff */
[----:B------:R-:W-:Y:S02]  /*f370*/  IMAD.MOV.U32 R6, RZ, RZ, R14 ;  /* 0x000000ffff067224 */ /* 0x000fe400078e000e */
[----:B------:R-:W-:Y:S02]  /*f380*/  IMAD R3, R18, R4, R3 ;  /* 0x0000000412037224 */ /* 0x000fe400078e0203 */
[----:B--2---:R-:W-:-:S02]  /*f390*/  IMAD R2, R5, R23, R16 ;  /* 0x0000001705027224 */ /* 0x004fc400078e0210 */
[----:B---3--:R-:W-:Y:S02]  /*f3a0*/  IMAD R0, R3, R25, R0 ;  /* 0x0000001903007224 */ /* 0x008fe400078e0200 */
[----:B------:R-:W-:Y:S02]  /*f3b0*/  IMAD R5, R2, R17, R7 ;  /* 0x0000001102057224 */ /* 0x000fe400078e0207 */
[----:B------:R-:W-:-:S03]  /*f3c0*/  IMAD.MOV.U32 R4, RZ, RZ, 0x1 ;  /* 0x00000001ff047424 */ /* 0x000fc600078e00ff */
[----:B------:R-:W-:Y:S02]  /*f3d0*/  SEL R7, R5, R0, !P4 ;  /* 0x0000000005077207 */ /* 0x000fe40006000000 */
[----:B------:R-:W-:-:S07]  /*f3e0*/  SEL R5, R0, R5, !P4 ;  /* 0x0000000500057207 */ /* 0x000fce0006000000 */
.L_x_301:
[----:B------:R-:W-:-:S08]  /*f3f0*/  NOP ;  /* 0x0000000000007918 */ /* 0x000fd00000000000 */
[----:B------:R-:W0:-:S00]  /*f400*/  USETMAXREG.DEALLOC.CTAPOOL 0x28 ;  /* 0x00000028000079c8 */ /* 0x000e0000080e0500 */
[----:B------:R-:W-:-:S13]  /*f410*/  ISETP.NE.AND P0, PT, RZ, UR8, PT ;  /* 0x00000008ff007c0c */ /* 0x000fda000bf05270 */
[----:B------:R-:W-:Y:S05]  /*f420*/  @P0 EXIT ;  /* 0x000000000000094d */ /* 0x000fea0003800000 */
[----:B0-----:R-:W-:Y:S01]  /*f430*/  LOP3.LUT P0, RZ, R4, 0xff, RZ, 0xc0, !PT ;  /* 0x000000ff04ff7812 */ /* 0x001fe2000780c0ff */
[----:B------:R-:W-:Y:S02]  /*f440*/  IMAD.MOV.U32 R0, RZ, RZ, 0x1 ;  /* 0x00000001ff007424 */ /* 0x000fe400078e00ff */
[----:B------:R-:W-:-:S10]  /*f450*/  IMAD.MOV.U32 R9, RZ, RZ, RZ ;  /* 0x000000ffff097224 */ /* 0x000fd400078e00ff */
[----:B------:R-:W-:Y:S05]  /*f460*/  @!P0 BRA `(.L_x_304) ;  /* 0x0000000c005c8947 */ /* 0x000fea0003800000 */
[----:B------:R-:W0:Y:S01]  /*f470*/  S2UR UR12, SR_CgaCtaId ;  /* 0x00000000000c79c3 */ /* 0x000e220000008800 */
[----:B------:R-:W-:Y:S01]  /*f480*/  ULDC UR4, c[0x0][0x28c] ;  /* 0x0000a30000047ab9 */ /* 0x000fe20000000800 */
[----:B------:R-:W-:Y:S01]  /*f490*/  ULDC UR6, c[0x0][0x658] ;  /* 0x0001960000067ab9 */ /* 0x000fe20000000800 */
[----:B------:R-:W-:Y:S01]  /*f4a0*/  UIADD3 UR10, UR4, 0x3f, URZ ;  /* 0x0000003f040a7890 */ /* 0x000fe2000fffe03f */
[----:B------:R-:W-:Y:S01]  /*f4b0*/  BSSY B0, `(.L_x_304) ;  /* 0x00000d2000007945 */ /* 0x000fe20003800000 */
[----:B------:R-:W-:Y:S01]  /*f4c0*/  UMOV UR7, 0xffffffff ;  /* 0xffffffff00077882 */ /* 0x000fe20000000000 */
[----:B------:R-:W-:Y:S01]  /*f4d0*/  ULDC UR5, c[0x0][0x600] ;  /* 0x0001800000057ab9 */ /* 0x000fe20000000800 */
[----:B------:R-:W-:Y:S01]  /*f4e0*/  UMOV UR9, 0x1 ;  /* 0x0000000100097882 */ /* 0x000fe20000000000 */
[----:B------:R-:W-:Y:S01]  /*f4f0*/  USHF.L.U32 UR7, UR7, UR6, URZ ;  /* 0x0000000607077299 */ /* 0x000fe2000800063f */
[----:B------:R-:W-:Y:S01]  /*f500*/  IMAD.MOV.U32 R11, RZ, RZ, 0x1 ;  /* 0x00000001ff0b7424 */ /* 0x000fe200078e00ff */
[----:B------:R-:W-:Y:S01]  /*f510*/  UIADD3 UR4, UR5, -0x1, URZ ;  /* 0xffffffff05047890 */ /* 0x000fe2000fffe03f */
[----:B------:R-:W-:Y:S01]  /*f520*/  IMAD.MOV.U32 R0, RZ, RZ, 0x1 ;  /* 0x00000001ff007424 */ /* 0x000fe200078e00ff */
[----:B------:R-:W-:Y:S01]  /*f530*/  USHF.R.S32.HI UR11, URZ, 0x1f, UR10 ;  /* 0x0000001f3f0b7899 */ /* 0x000fe2000801140a */
[----:B------:R-:W-:Y:S01]  /*f540*/  IMAD.MOV.U32 R9, RZ, RZ, RZ ;  /* 0x000000ffff097224 */ /* 0x000fe200078e00ff */
[----:B------:R-:W-:Y:S01]  /*f550*/  ULDC UR8, c[0x0][0xc] ;  /* 0x0000030000087ab9 */ /* 0x000fe20000000800 */
[----:B------:R-:W-:-:S02]  /*f560*/  USHF.L.U32 UR5, UR9, UR6, URZ ;  /* 0x0000000609057299 */ /* 0x000fc4000800063f */
[----:B------:R-:W-:Y:S01]  /*f570*/  ULEA.HI UR11, UR11, UR10, URZ, 0x6 ;  /* 0x0000000a0b0b7291 */ /* 0x000fe2000f8f303f */
[----:B------:R-:W-:Y:S01]  /*f580*/  ULDC UR9, c[0x0][0x10] ;  /* 0x0000040000097ab9 */ /* 0x000fe20000000800 */
[----:B------:R-:W-:Y:S02]  /*f590*/  ULOP3.LUT UR6, URZ, UR7, URZ, 0x33, !UPT ;  /* 0x000000073f067292 */ /* 0x000fe4000f8e333f */
[----:B------:R-:W-:Y:S01]  /*f5a0*/  UIMAD.WIDE.U32 UR8, UR8, UR9, URZ ;  /* 0x00000009080872a5 */ /* 0x000fe2000f8e003f */
[----:B------:R-:W-:Y:S01]  /*f5b0*/  ULDC UR7, c[0x0][0x14] ;  /* 0x0000050000077ab9 */ /* 0x000fe20000000800 */
[----:B------:R-:W-:Y:S01]  /*f5c0*/  USHF.R.S32.HI UR20, URZ, 0x6, UR11 ;  /* 0x000000063f147899 */ /* 0x000fe2000801140b */
[----:B0-----:R-:W-:Y:S01]  /*f5d0*/  IMAD.U32 R8, RZ, RZ, UR12 ;  /* 0x0000000cff087e24 */ /* 0x001fe2000f8e00ff */
[----:B------:R-:W-:Y:S02]  /*f5e0*/  UIMAD.WIDE.U32 UR24, UR8, UR7, URZ ;  /* 0x00000007081872a5 */ /* 0x000fe4000f8e003f */
[----:B------:R-:W-:-:S02]  /*f5f0*/  UIMAD UR18, UR9, UR7, URZ ;  /* 0x00000007091272a4 */ /* 0x000fc4000f8e023f */
[----:B------:R-:W-:Y:S02]  /*f600*/  ULOP3.LUT UR23, UR13, 0x2, URZ, 0xfc, !UPT ;  /* 0x000000020d177892 */ /* 0x000fe4000f8efc3f */
[----:B------:R-:W-:Y:S02]  /*f610*/  UIADD3 UR18, UR25, UR18, URZ ;  /* 0x0000001219127290 */ /* 0x000fe4000fffe03f */
[----:B------:R-:W-:Y:S01]  /*f620*/  UIADD3 UR28, UR20, 0x1, URZ ;  /* 0x00000001141c7890 */ /* 0x000fe2000fffe03f */
[----:B------:R-:W-:-:S11]  /*f630*/  ULDC.64 UR26, c[0x0][0x198] ;  /* 0x00006600001a7ab9 */ /* 0x000fd60000000a00 */
.L_x_315:
[----:B------:R-:W-:-:S03]  /*f640*/  UMOV UR7, 0xffffffff ;  /* 0xffffffff00077882 */ /* 0x000fc60000000000 */
[----:B------:R-:W-:Y:S05]  /*f650*/  BRA.DIV UR7, `(.L_x_305) ;  /* 0x0000001207907947 */ /* 0x000fea000b800000 */
[----:B------:R-:W-:-:S13]  /*f660*/  ELECT P0, URZ, PT ;  /* 0x00000000003f782f */ /* 0x000fda0003800000 */
.L_x_331:
[----:B------:R-:W0:Y:S01]  /*f670*/  LDC R2, c[0x0][0x28c] ;  /* 0x0000a300ff027b82 */ /* 0x000e220000000800 */
[----:B------:R-:W-:Y:S01]  /*f680*/  BSSY B1, `(.L_x_306) ;  /* 0x000003c000017945 */ /* 0x000fe20003800000 */
[----:B0-----:R-:W-:-:S13]  /*f690*/  ISETP.LT.OR P0, PT, R2, 0x1, !P0 ;  /* 0x000000010200780c */ /* 0x001fda0004701670 */
[----:B------:R-:W-:Y:S05]  /*f6a0*/  @P0 BRA `(.L_x_307) ;  /* 0x0000000000e40947 */ /* 0x000fea0003800000 */
[----:B------:R-:W-:Y:S02]  /*f6b0*/  IMAD R5, R5, 0x4, R8 ;  /* 0x0000000405057824 */ /* 0x000fe400078e0208 */
[----:B------:R-:W-:Y:S02]  /*f6c0*/  IMAD.SHL.U32 R7, R7, 0x80, RZ ;  /* 0x0000008007077824 */ /* 0x000fe400078e00ff */
[----:B------:R-:W-:Y:S02]  /*f6d0*/  IMAD.MOV.U32 R14, RZ, RZ, RZ ;  /* 0x000000ffff0e7224 */ /* 0x000fe400078e00ff */
[----:B------:R-:W-:Y:S02]  /*f6e0*/  IMAD.U32 R15, RZ, RZ, UR28 ;  /* 0x0000001cff0f7e24 */ /* 0x000fe4000f8e00ff */
[----:B------:R-:W-:Y:S02]  /*f6f0*/  IMAD.MOV.U32 R2, RZ, RZ, R0 ;  /* 0x000000ffff027224 */ /* 0x000fe400078e0000 */
[----:B------:R-:W-:-:S02]  /*f700*/  IMAD.MOV.U32 R3, RZ, RZ, R9 ;  /* 0x000000ffff037224 */ /* 0x000fc400078e0009 */
[----:B------:R-:W-:-:S07]  /*f710*/  IMAD.SHL.U32 R10, R5, 0x40, RZ ;  /* 0x00000040050a7824 */ /* 0x000fce00078e00ff */
.L_x_310:
[----:B------:R-:W0:Y:S01]  /*f720*/  S2UR UR7, SR_CgaCtaId ;  /* 0x00000000000779c3 */ /* 0x000e220000008800 */
[----:B------:R-:W1:Y:S01]  /*f730*/  S2R R16, SR_TID.X ;  /* 0x0000000000107919 */ /* 0x000e620000002100 */
[----:B------:R-:W-:Y:S02]  /*f740*/  MOV R5, 0x400 ;  /* 0x0000040000057802 */ /* 0x000fe40000000f00 */
[----:B------:R-:W-:Y:S01]  /*f750*/  SHF.L.U32 R4, R2, 0x1f, RZ ;  /* 0x0000001f02047819 */ /* 0x000fe200000006ff */
[----:B0-----:R-:W-:-:S05]  /*f760*/  IMAD.U32 R8, RZ, RZ, UR7 ;  /* 0x00000007ff087e24 */ /* 0x001fca000f8e00ff */
[----:B------:R-:W-:Y:S02]  /*f770*/  LEA R12, R8, R5, 0x18 ;  /* 0x00000005080c7211 */ /* 0x000fe400078ec0ff */
[----:B-1----:R-:W-:-:S03]  /*f780*/  LOP3.LUT P1, RZ, R16, 0x7f, RZ, 0xc0, !PT ;  /* 0x0000007f10ff7812 */ /* 0x002fc6000782c0ff */
[----:B------:R-:W-:-:S04]  /*f790*/  IMAD R13, R3, 0x8, R12 ;  /* 0x00000008030d7824 */ /* 0x000fc800078e020c */
[----:B------:R-:W0:Y:S06]  /*f7a0*/  SYNCS.PHASECHK.TRANS64.TRYWAIT P0, [R13+URZ+0x48], R4 ;  /* 0x000048040d0075a7 */ /* 0x000e2c000800017f */
[----:B------:R-:W1:Y:S01]  /*f7b0*/  @!P1 LDC R5, c[0x0][0x500] ;  /* 0x00014000ff059b82 */ /* 0x000e620000000800 */
[----:B0-----:R-:W-:Y:S05]  /*f7c0*/  @!P0 BRA `(.L_x_308) ;  /* 0x0000001000548947 */ /* 0x001fea0003800000 */
.L_x_332:
[----:B------:R-:W-:Y:S01]  /*f7d0*/  UPRMT UR7, UR23, 0x9910, URZ ;  /* 0x0000991017077896 */ /* 0x000fe2000800003f */
[----:B-1----:R1:W-:Y:S03]  /*f7e0*/  @!P1 SYNCS.ARRIVE.TRANS64 RZ, [R13+URZ], R5 ;  /* 0x000000050dff99a7 */ /* 0x0023e6000800003f */
[----:B------:R-:W-:-:S06]  /*f7f0*/  UISETP.NE.AND UP0, UPT, UR7, 0x2, UPT ;  /* 0x000000020700788c */ /* 0x000fcc000bf05270 */
[----:B------:R-:W-:-:S13]  /*f800*/  PLOP3.LUT P0, PT, PT, PT, UP0, 0x80, 0x0 ;  /* 0x000000000000781c */ /* 0x000fda0003f0f008 */
[----:B-1----:R-:W-:Y:S05]  /*f810*/  @P0 BRA `(.L_x_309) ;  /* 0x0000000000040947 */ /* 0x002fea0003800000 */
[----:B------:R-:W-:Y:S01]  /*f820*/  BPT.TRAP 0x1 ;  /* 0x000000040000795c */ /* 0x000fe20000300000 */
.L_x_309:
[----:B0-----:R-:W-:Y:S01]  /*f830*/  IMAD R4, R3, 0x4, R8 ;  /* 0x0000000403047824 */ /* 0x001fe200078e0208 */
[----:B------:R-:W-:Y:S01]  /*f840*/  R2UR UR9, R13 ;  /* 0x000000000d0972ca */ /* 0x000fe200000e0000 */
[----:B------:R-:W-:Y:S01]  /*f850*/  VIADD R15, R15, 0xffffffff ;  /* 0xffffffff0f0f7836 */ /* 0x000fe20000000000 */
[----:B------:R-:W-:Y:S01]  /*f860*/  UIADD3 UR14, UP0, UR26, 0xf0, URZ ;  /* 0x000000f01a0e7890 */ /* 0x000fe2000ff1e03f */
[--C-:B------:R-:W-:Y:S01]  /*f870*/  IMAD.U32 R4, R4, 0x1000, R12.reuse ;  /* 0x0000100004047824 */ /* 0x100fe200078e000c */
[----:B------:R-:W-:Y:S01]  /*f880*/  R2UR UR11, R10 ;  /* 0x000000000a0b72ca */ /* 0x000fe200000e0000 */
[C---:B------:R-:W-:Y:S01]  /*f890*/  IMAD R12, R3.reuse, 0x2000, R12 ;  /* 0x00002000030c7824 */ /* 0x040fe200078e020c */
[----:B------:R-:W-:Y:S01]  /*f8a0*/  R2UR UR10, R14 ;  /* 0x000000000e0a72ca */ /* 0x000fe200000e0000 */
[----:B------:R-:W-:Y:S01]  /*f8b0*/  UIADD3 UR30, UP1, UR26, 0x1f0, URZ ;  /* 0x000001f01a1e7890 */ /* 0x000fe2000ff3e03f */
[----:B------:R-:W-:Y:S01]  /*f8c0*/  R2UR UR7, R4 ;  /* 0x00000000040772ca */ /* 0x000fe200000e0000 */
[----:B------:R-:W-:Y:S01]  /*f8d0*/  UIADD3.X UR15, URZ, UR27, URZ, UP0, !UPT ;  /* 0x0000001b3f0f7290 */ /* 0x000fe200087fe43f */
[----:B------:R-:W-:Y:S01]  /*f8e0*/  R2UR UR8, R12 ;  /* 0x000000000c0872ca */ /* 0x000fe200000e0000 */
[----:B------:R-:W-:Y:S01]  /*f8f0*/  VIADD R3, R3, 0x1 ;  /* 0x0000000103037836 */ /* 0x000fe20000000000 */
[----:B------:R-:W-:Y:S01]  /*f900*/  R2UR UR12, R6 ;  /* 0x00000000060c72ca */ /* 0x000fe200000e0000 */
[----:B------:R-:W-:Y:S01]  /*f910*/  UIADD3.X UR31, URZ, UR27, URZ, UP1, !UPT ;  /* 0x0000001b3f1f7290 */ /* 0x000fe20008ffe43f */
[----:B------:R-:W-:Y:S01]  /*f920*/  R2UR UR21, R7 ;  /* 0x00000000071572ca */ /* 0x000fe200000e0000 */
[----:B------:R-:W-:Y:S01]  /*f930*/  UMOV UR22, 0xf0000 ;  /* 0x000f000000167882 */ /* 0x000fe20000000000 */
[----:B------:R-:W-:Y:S01]  /*f940*/  ISETP.GT.AND P1, PT, R15, 0x1, PT ;  /* 0x000000010f00780c */ /* 0x000fe20003f24270 */
[----:B------:R-:W-:Y:S01]  /*f950*/  UMOV UR16, 0x0 ;  /* 0x0000000000107882 */ /* 0x000fe20000000000 */
[----:B------:R-:W-:Y:S01]  /*f960*/  UMOV UR17, 0x10000000 ;  /* 0x1000000000117882 */ /* 0x000fe20000000000 */
[----:B------:R-:W-:Y:S01]  /*f970*/  ISETP.NE.AND P0, PT, R3, 0x9, PT ;  /* 0x000000090300780c */ /* 0x000fe20003f05270 */
[----:B------:R-:W-:Y:S01]  /*f980*/  VIADD R14, R14, 0x40 ;  /* 0x000000400e0e7836 */ /* 0x000fe20000000000 */
[----:B------:R-:W-:-:S02]  /*f990*/  UIADD3 UR7, UR7, 0x180, URZ ;  /* 0x0000018007077890 */ /* 0x000fc4000fffe03f */
[----:B------:R-:W-:Y:S01]  /*f9a0*/  UIADD3 UR19, UR8, 0x24180, URZ ;  /* 0x0002418008137890 */ /* 0x000fe2000fffe03f */
[----:B------:R-:W-:Y:S02]  /*f9b0*/  SEL R5, RZ, 0x1, P0 ;  /* 0x00000001ff057807 */ /* 0x000fe40000000000 */
[----:B------:R-:W-:Y:S02]  /*f9c0*/  SEL R3, R3, RZ, P0 ;  /* 0x000000ff03037207 */ /* 0x000fe40000000000 */
[----:B------:R-:W-:Y:S01]  /*f9d0*/  UMOV UR8, UR7 ;  /* 0x0000000700087c82 */ /* 0x000fe20008000000 */
[----:B------:R-:W-:Y:S01]  /*f9e0*/  LOP3.LUT R2, R2, R5, RZ, 0x3c, !PT ;  /* 0x0000000502027212 */ /* 0x000fe200078e3cff */
[----:B------:R0:W-:Y:S02]  /*f9f0*/  UTMALDG.3D.MULTICAST [UR8], [UR14], UR22, desc[UR16] ;  /* 0x000010080e0073b4 */ /* 0x0001e40008011816 */
[----:B0-----:R-:W-:Y:S01]  /*fa00*/  UMOV UR8, UR19 ;  /* 0x0000001300087c82 */ /* 0x001fe20008000000 */
[----:B------:R-:W-:-:S02]  /*fa10*/  UMOV UR11, UR21 ;  /* 0x00000015000b7c82 */ /* 0x000fc40008000000 */
[----:B------:R0:W-:Y:S02]  /*fa20*/  UTMALDG.3D [UR8], [UR30], desc[UR16] ;  /* 0x000010081e0075b4 */ /* 0x0001e40008011000 */
[----:B0-----:R-:W-:Y:S05]  /*fa30*/  @P1 BRA `(.L_x_310) ;  /* 0xfffffffc00381947 */ /* 0x001fea000383ffff */
.L_x_307:
[----:B------:R-:W-:Y:S05]  /*fa40*/  BSYNC B1 ;  /* 0x0000000000017941 */ /* 0x000fea0003800000 */
.L_x_306:
[----:B------:R-:W2:Y:S01]  /*fa50*/  LDL.LU R17, [R1+0x7c] ;  /* 0x00007c0001117983 */ /* 0x000ea20000300800 */
[----:B------:R-:W-:Y:S01]  /*fa60*/  LOP3.LUT P1, RZ, R11, 0xff, RZ, 0xc0, !PT ;  /* 0x000000ff0bff7812 */ /* 0x000fe2000782c0ff */
[----:B------:R-:W-:Y:S01]  /*fa70*/  VIADD R4, R9, UR20 ;  /* 0x0000001409047c36 */ /* 0x000fe20008000000 */
[----:B------:R-:W-:Y:S01]  /*fa80*/  ULDC.64 UR8, c[0x0][0x650] ;  /* 0x0001940000087ab9 */ /* 0x000fe20000000a00 */
[----:B------:R-:W3:Y:S01]  /*fa90*/  LDL.LU R16, [R1+0x80] ;  /* 0x0000800001107983 */ /* 0x000ee20000300800 */
[----:B------:R-:W-:Y:S01]  /*faa0*/  IMAD.U32 R6, RZ, RZ, UR20 ;  /* 0x00000014ff067e24 */ /* 0x000fe2000f8e00ff */
[----:B------:R-:W-:Y:S01]  /*fab0*/  UISETP.GE.U32.AND UP0, UPT, UR20, 0x9, UPT ;  /* 0x000000091400788c */ /* 0x000fe2000bf06070 */
[----:B------:R-:W-:Y:S01]  /*fac0*/  ISETP.GT.U32.AND P0, PT, R4, 0x8, PT ;  /* 0x000000080400780c */ /* 0x000fe20003f04070 */
[----:B------:R-:W-:Y:S01]  /*fad0*/  BSSY B1, `(.L_x_311) ;  /* 0x000006d000017945 */ /* 0x000fe20003800000 */
[----:B------:R-:W-:Y:S01]  /*fae0*/  IMAD.MOV.U32 R7, RZ, RZ, -0x1 ;  /* 0xffffffffff077424 */ /* 0x000fe200078e00ff */
[----:B------:R-:W-:-:S02]  /*faf0*/  PRMT R11, RZ, 0x7610, R11 ;  /* 0x00007610ff0b7816 */ /* 0x000fc4000000000b */
[----:B------:R-:W-:Y:S01]  /*fb00*/  ISETP.LT.U32.AND P0, PT, R6, 0x9, P0 ;  /* 0x000000090600780c */ /* 0x000fe20000701070 */
[----:B------:R-:W-:Y:S01]  /*fb10*/  IMAD.MOV.U32 R6, RZ, RZ, -0x1 ;  /* 0xffffffffff067424 */ /* 0x000fe200078e00ff */
[----:B------:R-:W0:Y:S01]  /*fb20*/  @P1 S2R R8, SR_CgaCtaId ;  /* 0x0000000000081919 */ /* 0x000e220000008800 */
[----:B------:R-:W-:Y:S02]  /*fb30*/  @P1 MOV R3, 0x400 ;  /* 0x0000040000031802 */ /* 0x000fe40000000f00 */
[----:B------:R-:W-:Y:S02]  /*fb40*/  PLOP3.LUT P2, PT, PT, PT, UP0, 0x80, 0x0 ;  /* 0x000000000000781c */ /* 0x000fe40003f4f008 */
[----:B0-----:R-:W-:Y:S01]  /*fb50*/  @P1 LEA R5, R8, R3, 0x18 ;  /* 0x0000000308051211 */ /* 0x001fe200078ec0ff */
[----:B------:R-:W-:-:S03]  /*fb60*/  IMAD.WIDE.U32 R2, R4, 0x38e38e39, RZ ;  /* 0x38e38e3904027825 */ /* 0x000fc600078e00ff */
[----:B------:R0:W-:Y:S01]  /*fb70*/  @P1 SYNCS.ARRIVE.TRANS64.A1T0 RZ, [R5+URZ+0xa8], RZ ;  /* 0x0000a8ff05ff19a7 */ /* 0x0001e2000810003f */
[----:B------:R-:W-:Y:S02]  /*fb80*/  PRMT R2, RZ, 0x7610, R2 ;  /* 0x00007610ff027816 */ /* 0x000fe40000000002 */
[----:B0-----:R-:W-:Y:S02]  /*fb90*/  SHF.R.U32.HI R5, RZ, 0x1, R3 ;  /* 0x00000001ff057819 */ /* 0x001fe40000011603 */
[----:B------:R-:W-:-:S03]  /*fba0*/  SEL R3, RZ, 0x1, !P0 ;  /* 0x00000001ff037807 */ /* 0x000fc60004000000 */
[----:B------:R-:W-:Y:S01]  /*fbb0*/  IMAD R9, R5, -0x9, R4 ;  /* 0xfffffff705097824 */ /* 0x000fe200078e0204 */
[----:B------:R-:W-:-:S04]  /*fbc0*/  LOP3.LUT R0, R0, R3, RZ, 0x3c, !PT ;  /* 0x0000000300007212 */ /* 0x000fc800078e3cff */
[----:B------:R-:W-:Y:S01]  /*fbd0*/  @P2 LOP3.LUT R0, R0, 0x1, R5, 0x78, !PT ;  /* 0x0000000100002812 */ /* 0x000fe200078e7805 */
[----:B------:R-:W-:Y:S01]  /*fbe0*/  IMAD.MOV.U32 R5, RZ, RZ, -0x1 ;  /* 0xffffffffff057424 */ /* 0x000fe200078e00ff */
[----:B---3--:R-:W-:-:S04]  /*fbf0*/  IADD3 R16, P1, R16, UR24, RZ ;  /* 0x0000001810107c10 */ /* 0x008fc8000ff3e0ff */
[----:B--2---:R-:W-:Y:S01]  /*fc00*/  IADD3.X R17, R17, UR18, RZ, P1, !PT ;  /* 0x0000001211117c10 */ /* 0x004fe20008ffe4ff */
[----:B------:R0:W-:Y:S01]  /*fc10*/  STL [R1+0x80], R16 ;  /* 0x0000801001007387 */ /* 0x0001e20000100800 */
[----:B------:R-:W-:-:S03]  /*fc20*/  ISETP.GE.U32.AND P0, PT, R16, UR8, PT ;  /* 0x0000000810007c0c */ /* 0x000fc6000bf06070 */
[----:B------:R0:W-:Y:S01]  /*fc30*/  STL [R1+0x7c], R17 ;  /* 0x00007c1101007387 */ /* 0x0001e20000100800 */
[----:B------:R-:W-:-:S13]  /*fc40*/  ISETP.GE.U32.AND.EX P0, PT, R17, UR9, PT, P0 ;  /* 0x0000000911007c0c */ /* 0x000fda000bf06100 */
[----:B0-----:R-:W-:Y:S05]  /*fc50*/  @P0 BRA `(.L_x_312) ;  /* 0x0000000400500947 */ /* 0x001fea0003800000 */
[----:B------:R-:W-:Y:S01]  /*fc60*/  ULDC.64 UR8, c[0x0][0x628] ;  /* 0x00018a0000087ab9 */ /* 0x000fe20000000a00 */
[----:B------:R-:W0:Y:S01]  /*fc70*/  S2R R12, SR_CTAID.X ;  /* 0x00000000000c7919 */ /* 0x000e220000002500 */
[----:B------:R-:W-:Y:S01]  /*fc80*/  ISETP.NE.U32.AND P0, PT, RZ, UR8, PT ;  /* 0x00000008ff007c0c */ /* 0x000fe2000bf05070 */
[----:B------:R-:W-:Y:S01]  /*fc90*/  ULDC UR10, c[0x0][0x630] ;  /* 0x00018c00000a7ab9 */ /* 0x000fe20000000800 */
[----:B------:R-:W-:Y:S01]  /*fca0*/  IMAD.MOV.U32 R2, RZ, RZ, R16 ;  /* 0x000000ffff027224 */ /* 0x000fe200078e0010 */
[----:B------:R-:W1:Y:S01]  /*fcb0*/  S2R R10, SR_CTAID.Y ;  /* 0x00000000000a7919 */ /* 0x000e620000002600 */
[----:B------:R-:W-:Y:S01]  /*fcc0*/  ISETP.NE.AND.EX P0, PT, RZ, UR9, PT, P0 ;  /* 0x00000009ff007c0c */ /* 0x000fe2000bf05300 */
[----:B------:R-:W-:-:S12]  /*fcd0*/  IMAD.MOV.U32 R3, RZ, RZ, R17 ;  /* 0x000000ffff037224 */ /* 0x000fd800078e0011 */
[----:B------:R-:W-:Y:S05]  /*fce0*/  @!P0 BRA `(.L_x_313) ;  /* 0x0000000000288947 */ /* 0x000fea0003800000 */
[----:B------:R-:W-:Y:S02]  /*fcf0*/  ULDC UR7, c[0x0][0x634] ;  /* 0x00018d0000077ab9 */ /* 0x000fe40000000800 */
[----:B------:R-:W-:-:S05]  /*fd00*/  IADD3 R7, P0, R16, UR7, RZ ;  /* 0x0000000710077c10 */ /* 0x000fca000ff1e0ff */
[----:B------:R-:W-:-:S04]  /*fd10*/  IMAD.X R13, RZ, RZ, R17, P0 ;  /* 0x000000ffff0d7224 */ /* 0x000fc800000e0611 */
[----:B------:R-:W-:-:S04]  /*fd20*/  IMAD.WIDE.U32 R4, R13, UR8, RZ ;  /* 0x000000080d047c25 */ /* 0x000fc8000f8e00ff */
[----:B------:R-:W-:-:S04]  /*fd30*/  IMAD.WIDE.U32 R4, P0, R7, UR9, R4 ;  /* 0x0000000907047c25 */ /* 0x000fc8000f800004 */
[----:B------:R-:W-:-:S04]  /*fd40*/  IMAD.WIDE.U32 R6, R7, UR8, RZ ;  /* 0x0000000807067c25 */ /* 0x000fc8000f8e00ff */
[----:B------:R-:W-:Y:S01]  /*fd50*/  IMAD.X R3, RZ, RZ, RZ, P0 ;  /* 0x000000ffff037224 */ /* 0x000fe200000e06ff */
[----:B------:R-:W-:Y:S01]  /*fd60*/  IADD3 RZ, P0, R7, R4, RZ ;  /* 0x0000000407ff7210 */ /* 0x000fe20007f1e0ff */
[----:B------:R-:W-:-:S04]  /*fd70*/  IMAD.MOV.U32 R2, RZ, RZ, R5 ;  /* 0x000000ffff027224 */ /* 0x000fc800078e0005 */
[----:B------:R-:W-:-:S08]  /*fd80*/  IMAD.WIDE.U32.X R2, R13, UR9, R2, P0 ;  /* 0x000000090d027c25 */ /* 0x000fd000080e0402 */
.L_x_313:
[--C-:B------:R-:W-:Y:S01]  /*fd90*/  SHF.R.U64 R6, R2, UR10, R3.reuse ;  /* 0x0000000a02067c19 */ /* 0x100fe20008001203 */
[----:B------:R-:W-:Y:S01]  /*fda0*/  ULDC.64 UR8, c[0x0][0x620] ;  /* 0x0001880000087ab9 */ /* 0x000fe20000000a00 */
[----:B------:R-:W-:Y:S01]  /*fdb0*/  SHF.R.U32.HI R2, RZ, UR10, R3 ;  /* 0x0000000aff027c19 */ /* 0x000fe20008011603 */
[----:B------:R-:W-:Y:S01]  /*fdc0*/  IMAD.MOV.U32 R3, RZ, RZ, R17 ;  /* 0x000000ffff037224 */ /* 0x000fe200078e0011 */
[----:B------:R-:W-:Y:S01]  /*fdd0*/  IADD3 R5, P0, RZ, -R6, RZ ;  /* 0x80000006ff057210 */ /* 0x000fe20007f1e0ff */
[----:B------:R-:W-:Y:S01]  /*fde0*/  ULDC UR7, c[0x0][0x150] ;  /* 0x0000540000077ab9 */ /* 0x000fe20000000800 */
[----:B0-----:R-:W-:Y:S01]  /*fdf0*/  I2FP.F32.U32 R7, R12 ;  /* 0x0000000c00077245 */ /* 0x001fe20000201000 */
[----:B------:R-:W0:Y:S01]  /*fe00*/  LDC R19, c[0x0][0x144] ;  /* 0x00005100ff137b82 */ /* 0x000e220000000800 */
[----:B------:R-:W-:Y:S01]  /*fe10*/  ULDC.64 UR10, c[0x0][0x640] ;  /* 0x00019000000a7ab9 */ /* 0x000fe20000000a00 */
[----:B------:R-:W-:Y:S01]  /*fe20*/  IMAD.X R2, RZ, RZ, ~R2, P0 ;  /* 0x000000ffff027224 */ /* 0x000fe200000e0e02 */
[----:B------:R-:W-:-:S03]  /*fe30*/  ISETP.NE.U32.AND P0, PT, RZ, UR10, PT ;  /* 0x0000000aff007c0c */ /* 0x000fc6000bf05070 */
[----:B------:R-:W-:Y:S01]  /*fe40*/  IMAD R4, R2, UR8, RZ ;  /* 0x0000000802047c24 */ /* 0x000fe2000f8e02ff */
[----:B------:R-:W-:Y:S01]  /*fe50*/  ISETP.NE.AND.EX P0, PT, RZ, UR11, PT, P0 ;  /* 0x0000000bff007c0c */ /* 0x000fe2000bf05300 */
[----:B------:R-:W-:Y:S01]  /*fe60*/  IMAD.MOV.U32 R2, RZ, RZ, R16 ;  /* 0x000000ffff027224 */ /* 0x000fe200078e0010 */
[----:B------:R-:W2:Y:S03]  /*fe70*/  LDC R13, c[0x0][0x148] ;  /* 0x00005200ff0d7b82 */ /* 0x000ea60000000800 */
[----:B------:R-:W-:Y:S01]  /*fe80*/  IMAD.WIDE.U32 R2, R5, UR8, R2 ;  /* 0x0000000805027c25 */ /* 0x000fe2000f8e0002 */
[----:B------:R-:W-:-:S03]  /*fe90*/  ULDC UR8, c[0x0][0x154] ;  /* 0x0000550000087ab9 */ /* 0x000fc60000000800 */
[----:B------:R-:W-:Y:S02]  /*fea0*/  IMAD R5, R5, UR9, R4 ;  /* 0x0000000905057c24 */ /* 0x000fe4000f8e0204 */
[----:B------:R-:W-:Y:S01]  /*feb0*/  FMUL R4, R7, UR7 ;  /* 0x0000000707047c20 */ /* 0x000fe20008400000 */
[----:B------:R-:W-:Y:S01]  /*fec0*/  ULDC UR7, c[0x0][0x618] ;  /* 0x0001860000077ab9 */ /* 0x000fe20000000800 */
[----:B------:R-:W-:Y:S01]  /*fed0*/  ULDC UR9, c[0x0][0x608] ;  /* 0x0001820000097ab9 */ /* 0x000fe20000000800 */
[----:B------:R-:W-:-:S03]  /*fee0*/  IMAD.IADD R3, R3, 0x1, R5 ;  /* 0x0000000103037824 */ /* 0x000fc600078e0205 */
[----:B------:R-:W3:Y:S02]  /*fef0*/  F2I.U32.TRUNC.NTZ R4, R4 ;  /* 0x0000000400047305 */ /* 0x000ee4000020f000 */
[----:B------:R-:W-:Y:S02]  /*ff00*/  SHF.R.U64 R7, R2, UR7, R3 ;  /* 0x0000000702077c19 */ /* 0x000fe40008001203 */
[----:B-1----:R-:W-:-:S05]  /*ff10*/  I2FP.F32.U32 R2, R10 ;  /* 0x0000000a00027245 */ /* 0x002fca0000201000 */
[----:B------:R-:W-:Y:S01]  /*ff20*/  FMUL R5, R2, UR8 ;  /* 0x0000000802057c20 */ /* 0x000fe20008400000 */
[----:B------:R-:W-:Y:S01]  /*ff30*/  SHF.R.U32.HI R2, RZ, UR7, R3 ;  /* 0x00000007ff027c19 */ /* 0x000fe20008011603 */
[----:B------:R-:W-:Y:S02]  /*ff40*/  ULDC UR7, c[0x0][0x658] ;  /* 0x0001960000077ab9 */ /* 0x000fe40000000800 */
[----:B------:R1:W4:Y:S01]  /*ff50*/  F2I.U32.TRUNC.NTZ R16, R5 ;  /* 0x0000000500107305 */ /* 0x000322000020f000 */
[----:B------:R-:W-:Y:S01]  /*ff60*/  SHF.R.U64 R15, R7, UR9, R2 ;  /* 0x00000009070f7c19 */ /* 0x000fe20008001202 */
[----:B---3--:R-:W-:Y:S01]  /*ff70*/  IMAD.MOV R4, RZ, RZ, -R4 ;  /* 0x000000ffff047224 */ /* 0x008fe200078e0a04 */
[----:B------:R-:W-:-:S03]  /*ff80*/  SHF.R.U32.HI R2, RZ, UR9, R2 ;  /* 0x00000009ff027c19 */ /* 0x000fc60008011602 */
[----:B0-----:R-:W-:Y:S01]  /*ff90*/  IMAD R12, R19, R4, R12 ;  /* 0x00000004130c7224 */ /* 0x001fe200078e020c */
[--C-:B------:R-:W-:Y:S02]  /*ffa0*/  SHF.R.U64 R14, R15, UR7, R2.reuse ;  /* 0x000000070f0e7c19 */ /* 0x100fe40008001202 */
[----:B------:R-:W-:-:S03]  /*ffb0*/  SHF.R.U32.HI R17, RZ, UR7, R2 ;  /* 0x00000007ff117c19 */ /* 0x000fc60008011602 */
[----:B------:R-:W-:Y:S02]  /*ffc0*/  IMAD.MOV.U32 R2, RZ, RZ, R14 ;  /* 0x000000ffff027224 */ /* 0x000fe400078e000e */
[----:B------:R-:W-:Y:S01]  /*ffd0*/  IMAD.MOV.U32 R3, RZ, RZ, R17 ;  /* 0x000000ffff037224 */ /* 0x000fe200078e0011 */
[----:B-12-4-:R-:W-:Y:S06]  /*ffe0*/  @!P0 BRA `(.L_x_314) ;  /* 0x0000000000288947 */ /* 0x016fec0003800000 */
[----:B------:R-:W-:Y:S02]  /*fff0*/  ULDC UR7, c[0x0][0x64c] ;  /* 0x0001930000077ab9 */ /* 0x000fe40000000800 */
[----:B------:R-:W-:-:S05]  /*10000*/  IADD3 R3, P0, R14, UR7, RZ ;  /* 0x000000070e037c10 */ /* 0x000fca000ff1e0ff */
[----:B------:R-:W-:-:S04]  /*10010*/  IMAD.X R17, RZ, RZ, R17, P0 ;  /* 0x000000ffff117224 */ /* 0x000fc800000e0611 */
[----:B------:R-:W-:-:S04]  /*10020*/  IMAD.WIDE.U32 R4, R17, UR10, RZ ;  /* 0x0000000a11047c25 */ /* 0x000fc8000f8e00ff */
[----:B------:R-:W-:-:S04]  /*10030*/  IMAD.WIDE.U32 R4, P0, R3, UR11, R4 ;  /* 0x0000000b03047c25 */ /* 0x000fc8000f800004 */
[----:B------:R-:W-:-:S04]  /*10040*/  IMAD.WIDE.U32 R2, R3, UR10, RZ ;  /* 0x0000000a03027c25 */ /* 0x000fc8000f8e00ff */
[----:B------:R-:W-:Y:S01]  /*10050*/  IMAD.MOV.U32 R2, RZ, RZ, R5 ;  /* 0x000000ffff027224 */ /* 0x000fe200078e0005 */
[----:B------:R-:W-:Y:S01]  /*10060*/  IADD3 RZ, P1, R3, R4, RZ ;  /* 0x0000000403ff7210 */ /* 0x000fe20007f3e0ff */
[----:B------:R-:W-:-:S04]  /*10070*/  IMAD.X R3, RZ, RZ, RZ, P0 ;  /* 0x000000ffff037224 */ /* 0x000fc800000e06ff */
[----:B------:R-:W-:-:S08]  /*10080*/  IMAD.WIDE.U32.X R2, R17, UR11, R2, P1 ;  /* 0x0000000b11027c25 */ /* 0x000fd000088e0402 */
.L_x_314:
[----:B------:R-:W-:Y:S01]  /*10090*/  ULDC UR7, c[0x0][0x648] ;  /* 0x0001920000077ab9 */ /* 0x000fe20000000800 */
[----:B------:R-:W-:Y:S01]  /*100a0*/  LOP3.LUT R15, R15, UR6, RZ, 0xc0, !PT ;  /* 0x000000060f0f7c12 */ /* 0x000fe2000f8ec0ff */
[----:B------:R-:W-:Y:S01]  /*100b0*/  IMAD.MOV R16, RZ, RZ, -R16 ;  /* 0x000000ffff107224 */ /* 0x000fe200078e0a10 */
[----:B------:R-:W-:Y:S01]  /*100c0*/  SHF.R.U64 R2, R2, UR7, R3 ;  /* 0x0000000702027c19 */ /* 0x000fe20008001203 */
[----:B------:R-:W-:Y:S01]  /*100d0*/  ULDC UR7, c[0x0][0x638] ;  /* 0x00018e0000077ab9 */ /* 0x000fe20000000800 */
[----:B------:R-:W-:Y:S01]  /*100e0*/  LOP3.LUT R7, R7, UR4, RZ, 0xc0, !PT ;  /* 0x0000000407077c12 */ /* 0x000fe2000f8ec0ff */
[----:B------:R-:W-:Y:S01]  /*100f0*/  @P4 IMAD R12, R13, R16, R10 ;  /* 0x000000100d0c4224 */ /* 0x000fe200078e020a */
[----:B------:R-:W-:Y:S01]  /*10100*/  ULDC UR8, c[0x0][0x610] ;  /* 0x0001840000087ab9 */ /* 0x000fe20000000800 */
[----:B------:R-:W-:Y:S02]  /*10110*/  IMAD.MOV R3, RZ, RZ, -R2 ;  /* 0x000000ffff037224 */ /* 0x000fe400078e0a02 */
[----:B------:R-:W-:-:S02]  /*10120*/  IMAD R5, R2, UR5, R15 ;  /* 0x0000000502057c24 */ /* 0x000fc4000f8e020f */
[----:B------:R-:W-:Y:S01]  /*10130*/  IMAD R14, R3, UR7, R14 ;  /* 0x00000007030e7c24 */ /* 0x000fe2000f8e020e */
[----:B------:R-:W-:Y:S01]  /*10140*/  ULDC UR7, c[0x0][0x600] ;  /* 0x0001800000077ab9 */ /* 0x000fe20000000800 */
[----:B------:R-:W-:Y:S02]  /*10150*/  IMAD R5, R5, UR8, R12 ;  /* 0x0000000805057c24 */ /* 0x000fe4000f8e020c */
[----:B------:R-:W-:Y:S02]  /*10160*/  IMAD R14, R14, UR7, R7 ;  /* 0x000000070e0e7c24 */ /* 0x000fe4000f8e0207 */
[----:B------:R-:W-:-:S03]  /*10170*/  IMAD.MOV.U32 R2, RZ, RZ, 0x1 ;  /* 0x00000001ff027424 */ /* 0x000fc600078e00ff */
[----:B------:R-:W-:Y:S02]  /*10180*/  SEL R7, R14, R5, !P4 ;  /* 0x000000050e077207 */ /* 0x000fe40006000000 */
[----:B------:R-:W-:-:S07]  /*10190*/  SEL R5, R5, R14, !P4 ;  /* 0x0000000e05057207 */ /* 0x000fce0006000000 */
.L_x_312:
[----:B------:R-:W-:Y:S05]  /*101a0*/  BSYNC B1 ;  /* 0x0000000000017941 */ /* 0x000fea0003800000 */
.L_x_311:
[----:B------:R-:W-:-:S13]  /*101b0*/  LOP3.LUT P0, RZ, R2, 0xff, RZ, 0xc0, !PT ;  /* 0x000000ff02ff7812 */ /* 0x000fda000780c0ff */
[----:B------:R-:W-:Y:S05]  /*101c0*/  @P0 BRA `(.L_x_315) ;  /* 0xfffffff4001c0947 */ /* 0x000fea000383ffff */
[----:B------:R-:W-:Y:S05]  /*101d0*/  BSYNC B0 ;  /* 0x0000000000007941 */ /* 0x000fea0003800000 */
.L_x_304:
[----:B------:R-:W-:-:S03]  /*101e0*/  UMOV UR7, 0xffffffff ;  /* 0xffffffff00077882 */ /* 0x000fc60000000000 */
[----:B------:R-:W-:Y:S05]  /*101f0*/  BRA.DIV UR7, `(.L_x_316) ;  /* 0x0000000607dc7947 */ /* 0x000fea000b800000 */
[----:B------:R-:W-:-:S13]  /*10200*/  ELECT P0, URZ, PT ;  /* 0x00000000003f782f */ /* 0x000fda0003800000 */
.L_x_335:
[----:B------:R-:W-:Y:S04]  /*10210*/  BSSY B0, `(.L_x_317) ;  /* 0x0000059000007945 */ /* 0x000fe80003800000 */
[----:B------:R-:W-:Y:S05]  /*10220*/  @!P0 BRA `(.L_x_318) ;  /* 0x00000004005c8947 */ /* 0x000fea0003800000 */
[----:B------:R-:W-:-:S04]  /*10230*/  ULOP3.LUT UR7, UR13, 0x2, URZ, 0xfc, !UPT ;  /* 0x000000020d077892 */ /* 0x000fc8000f8efc3f */
[----:B------:R-:W-:-:S06]  /*10240*/  UISETP.NE.AND UP0, UPT, UR7, 0x3, UPT ;  /* 0x000000030700788c */ /* 0x000fcc000bf05270 */
[----:B------:R-:W-:-:S13]  /*10250*/  PLOP3.LUT P0, PT, PT, PT, UP0, 0x80, 0x0 ;  /* 0x000000000000781c */ /* 0x000fda0003f0f008 */
[----:B------:R-:W-:Y:S05]  /*10260*/  @!P0 BRA `(.L_x_319) ;  /* 0x0000000000048947 */ /* 0x000fea0003800000 */
[----:B------:R-:W-:Y:S01]  /*10270*/  BPT.TRAP 0x1 ;  /* 0x000000040000795c */ /* 0x000fe20000300000 */
.L_x_319:
[----:B------:R-:W0:Y:S01]  /*10280*/  S2R R3, SR_CgaCtaId ;  /* 0x0000000000037919 */ /* 0x000e220000008800 */
[----:B------:R-:W-:Y:S02]  /*10290*/  MOV R2, 0x400 ;  /* 0x0000040000027802 */ /* 0x000fe40000000f00 */
[----:B------:R-:W-:Y:S02]  /*102a0*/  SHF.L.U32 R4, R0, 0x1f, RZ ;  /* 0x0000001f00047819 */ /* 0x000fe400000006ff */
[----:B0-----:R-:W-:-:S05]  /*102b0*/  LEA R2, R3, R2, 0x18 ;  /* 0x0000000203027211 */ /* 0x001fca00078ec0ff */
[----:B------:R-:W-:-:S04]  /*102c0*/  VIADD R2, R2, 0x48 ;  /* 0x0000004802027836 */ /* 0x000fc80000000000 */
[C---:B------:R-:W-:Y:S02]  /*102d0*/  IMAD R7, R9.reuse, 0x8, R2 ;  /* 0x0000000809077824 */ /* 0x040fe400078e0202 */
[----:B------:R-:W-:Y:S02]  /*102e0*/  VIADD R9, R9, 0x1 ;  /* 0x0000000109097836 */ /* 0x000fe40000000000 */
[----:B------:R-:W0:Y:S03]  /*102f0*/  SYNCS.PHASECHK.TRANS64.TRYWAIT P0, [R7+URZ], R4 ;  /* 0x00000004070075a7 */ /* 0x000e26000800017f */
[----:B------:R-:W-:-:S04]  /*10300*/  ISETP.NE.AND P1, PT, R9, 0x9, PT ;  /* 0x000000090900780c */ /* 0x000fc80003f25270 */
[----:B------:R-:W-:Y:S02]  /*10310*/  SEL R3, RZ, 0x1, P1 ;  /* 0x00000001ff037807 */ /* 0x000fe40000800000 */
[----:B------:R-:W-:Y:S02]  /*10320*/  SEL R9, R9, RZ, P1 ;  /* 0x000000ff09097207 */ /* 0x000fe40000800000 */
[----:B------:R-:W-:-:S03]  /*10330*/  LOP3.LUT R6, R0, R3, RZ, 0x3c, !PT ;  /* 0x0000000300067212 */ /* 0x000fc600078e3cff */
[----:B------:R-:W-:Y:S01]  /*10340*/  IMAD R8, R9, 0x8, R2 ;  /* 0x0000000809087824 */ /* 0x000fe200078e0202 */
[----:B------:R-:W-:Y:S01]  /*10350*/  SHF.L.U32 R5, R6, 0x1f, RZ ;  /* 0x0000001f06057819 */ /* 0x000fe200000006ff */
[----:B0-----:R-:W-:Y:S06]  /*10360*/  @!P0 BRA `(.L_x_320) ;  /* 0x0000000400a08947 */ /* 0x001fec0003800000 */
.L_x_336:
[----:B------:R-:W1:Y:S01]  /*10370*/  SYNCS.PHASECHK.TRANS64.TRYWAIT P0, [R8+URZ], R5 ;  /* 0x00000005080075a7 */ /* 0x000e62000800017f */
[----:B------:R-:W-:-:S05]  /*10380*/  VIADD R0, R9, 0x1 ;  /* 0x0000000109007836 */ /* 0x000fca0000000000 */
[----:B------:R-:W-:-:S04]  /*10390*/  ISETP.NE.AND P1, PT, R0, 0x9, PT ;  /* 0x000000090000780c */ /* 0x000fc80003f25270 */
[----:B------:R-:W-:Y:S02]  /*103a0*/  SEL R3, RZ, 0x1, P1 ;  /* 0x00000001ff037807 */ /* 0x000fe40000800000 */
[----:B0-----:R-:W-:Y:S02]  /*103b0*/  SEL R7, R0, RZ, P1 ;  /* 0x000000ff00077207 */ /* 0x001fe40000800000 */
[----:B------:R-:W-:-:S03]  /*103c0*/  LOP3.LUT R6, R6, R3, RZ, 0x3c, !PT ;  /* 0x0000000306067212 */ /* 0x000fc600078e3cff */
[----:B------:R-:W-:Y:S01]  /*103d0*/  IMAD R9, R7, 0x8, R2 ;  /* 0x0000000807097824 */ /* 0x000fe200078e0202 */
[----:B------:R-:W-:Y:S01]  /*103e0*/  SHF.L.U32 R4, R6, 0x1f, RZ ;  /* 0x0000001f06047819 */ /* 0x000fe200000006ff */
[----:B-1----:R-:W-:Y:S06]  /*103f0*/  @!P0 BRA `(.L_x_321) ;  /* 0x0000000400908947 */ /* 0x002fec0003800000 */
.L_x_337:
[----:B------:R-:W1:Y:S01]  /*10400*/  SYNCS.PHASECHK.TRANS64.TRYWAIT P0, [R9+URZ], R4 ;  /* 0x00000004090075a7 */ /* 0x000e62000800017f */
[----:B------:R-:W-:-:S05]  /*10410*/  VIADD R0, R7, 0x1 ;  /* 0x0000000107007836 */ /* 0x000fca0000000000 */
[----:B------:R-:W-:-:S04]  /*10420*/  ISETP.NE.AND P1, PT, R0, 0x9, PT ;  /* 0x000000090000780c */ /* 0x000fc80003f25270 */
[----:B------:R-:W-:Y:S02]  /*10430*/  SEL R3, RZ, 0x1, P1 ;  /* 0x00000001ff037807 */ /* 0x000fe40000800000 */
[----:B------:R-:W-:Y:S02]  /*10440*/  SEL R7, R0, RZ, P1 ;  /* 0x000000ff00077207 */ /* 0x000fe40000800000 */
[----:B------:R-:W-:-:S03]  /*10450*/  LOP3.LUT R6, R6, R3, RZ, 0x3c, !PT ;  /* 0x0000000306067212 */ /* 0x000fc600078e3cff */
[----:B0-----:R-:W-:Y:S01]  /*10460*/  IMAD R8, R7, 0x8, R2 ;  /* 0x0000000807087824 */ /* 0x001fe200078e0202 */
[----:B------:R-:W-:Y:S01]  /*10470*/  SHF.L.U32 R5, R6, 0x1f, RZ ;  /* 0x0000001f06057819 */ /* 0x000fe200000006ff */
[----:B-1----:R-:W-:Y:S06]  /*10480*/  @!P0 BRA `(.L_x_322) ;  /* 0x0000000400808947 */ /* 0x002fec0003800000 */
.L_x_338:
        /* <DEDUP_REMOVED lines=9> */
.L_x_339:
        /* <DEDUP_REMOVED lines=9> */
.L_x_340:
        /* <DEDUP_REMOVED lines=9> */
.L_x_341:
[----:B------:R-:W1:Y:S01]  /*10640*/  SYNCS.PHASECHK.TRANS64.TRYWAIT P0, [R9+URZ], R4 ;  /* 0x00000004090075a7 */ /* 0x000e62000800017f */
[----:B------:R-:W-:-:S05]  /*10650*/  VIADD R0, R7, 0x1 ;  /* 0x0000000107007836 */ /* 0x000fca0000000000 */
[----:B------:R-:W-:-:S04]  /*10660*/  ISETP.NE.AND P1, PT, R0, 0x9, PT ;  /* 0x000000090000780c */ /* 0x000fc80003f25270 */
[----:B------:R-:W-:Y:S02]  /*10670*/  SEL R3, RZ, 0x1, P1 ;  /* 0x00000001ff037807 */ /* 0x000fe40000800000 */
[----:B------:R-:W-:Y:S02]  /*10680*/  SEL R7, R0, RZ, P1 ;  /* 0x000000ff00077207 */ /* 0x000fe40000800000 */
[----:B------:R-:W-:-:S03]  /*10690*/  LOP3.LUT R11, R6, R3, RZ, 0x3c, !PT ;  /* 0x00000003060b7212 */ /* 0x000fc600078e3cff */
[----:B------:R-:W-:Y:S01]  /*106a0*/  IMAD R6, R7, 0x8, R2 ;  /* 0x0000000807067824 */ /* 0x000fe200078e0202 */
[----:B0-----:R-:W-:Y:S01]  /*106b0*/  SHF.L.U32 R5, R11, 0x1f, RZ ;  /* 0x0000001f0b057819 */ /* 0x001fe200000006ff */
[----:B-1----:R-:W-:Y:S06]  /*106c0*/  @!P0 BRA `(.L_x_326) ;  /* 0x0000000400408947 */ /* 0x002fec0003800000 */
.L_x_342:
[----:B------:R-:W1:Y:S01]  /*106d0*/  SYNCS.PHASECHK.TRANS64.TRYWAIT P0, [R6+URZ], R5 ;  /* 0x00000005060075a7 */ /* 0x000e62000800017f */
[----:B------:R-:W-:-:S05]  /*106e0*/  VIADD R0, R7, 0x1 ;  /* 0x0000000107007836 */ /* 0x000fca0000000000 */
[----:B------:R-:W-:-:S04]  /*106f0*/  ISETP.NE.AND P1, PT, R0, 0x9, PT ;  /* 0x000000090000780c */ /* 0x000fc80003f25270 */
[----:B0-----:R-:W-:Y:S02]  /*10700*/  SEL R4, RZ, 0x1, P1 ;  /* 0x00000001ff047807 */ /* 0x001fe40000800000 */
[----:B------:R-:W-:Y:S02]  /*10710*/  SEL R3, R0, RZ, P1 ;  /* 0x000000ff00037207 */ /* 0x000fe40000800000 */
[----:B------:R-:W-:Y:S01]  /*10720*/  LOP3.LUT R0, R11, R4, RZ, 0x3c, !PT ;  /* 0x000000040b007212 */ /* 0x000fe200078e3cff */
[----:B-1----:R-:W-:Y:S06]  /*10730*/  @!P0 BRA `(.L_x_327) ;  /* 0x0000000400388947 */ /* 0x002fec0003800000 */
.L_x_343:
[----:B------:R-:W-:Y:S01]  /*10740*/  IMAD R3, R3, 0x8, R2 ;  /* 0x0000000803037824 */ /* 0x000fe200078e0202 */
[----:B------:R-:W-:-:S07]  /*10750*/  SHF.L.U32 R0, R0, 0x1f, RZ ;  /* 0x0000001f00007819 */ /* 0x000fce00000006ff */
.L_x_328:
[----:B-1----:R1:W2:Y:S02]  /*10760*/  SYNCS.PHASECHK.TRANS64.TRYWAIT P0, [R3+URZ], R0 ;  /* 0x00000000030075a7 */ /* 0x0022a4000800017f */
[----:B--2---:R-:W-:Y:S05]  /*10770*/  @!P0 NANOSLEEP.SYNCS 0x989680 ;  /* 0x009896800000895d */ /* 0x004fea0003900000 */
[----:B------:R-:W2:Y:S02]  /*10780*/  @!P0 SYNCS.PHASECHK.TRANS64 P0, [R3+URZ], R0 ;  /* 0x00000000030085a7 */ /* 0x000ea4000800007f */
[----:B--2---:R-:W-:Y:S05]  /*10790*/  @!P0 BRA `(.L_x_328) ;  /* 0xfffffffc00f08947 */ /* 0x004fea000383ffff */
.L_x_318:
[----:B------:R-:W-:Y:S05]  /*107a0*/  BSYNC B0 ;  /* 0x0000000000007941 */ /* 0x000fea0003800000 */
.L_x_317:
[----:B------:R-:W-:Y:S05]  /*107b0*/  EXIT ;  /* 0x000000000000794d */ /* 0x000fea0003800000 */
.L_x_22:
[----:B-1----:R-:W-:-:S04]  /*107c0*/  IMAD.U32 R3, RZ, RZ, UR6 ;  /* 0x00000006ff037e24 */ /* 0x002fc8000f8e00ff */
[----:B------:R1:W2:Y:S03]  /*107d0*/  SYNCS.PHASECHK.TRANS64.TRYWAIT P1, [R3+URZ], R0 ;  /* 0x00000000030075a7 */ /* 0x0002a6000802017f */
[----:B--2---:R-:W-:Y:S05]  /*107e0*/  @!P1 NANOSLEEP.SYNCS 0x989680 ;  /* 0x009896800000995d */ /* 0x004fea0003900000 */
[----:B------:R-:W2:Y:S02]  /*107f0*/  @!P1 SYNCS.PHASECHK.TRANS64 P1, [R3+URZ], R0 ;  /* 0x00000000030095a7 */ /* 0x000ea4000802007f */
[----:B--2---:R-:W-:Y:S05]  /*10800*/  @!P1 BRA `(.L_x_22) ;  /* 0xfffffffc00ec9947 */ /* 0x004fea000383ffff */
[----:B------:R-:W-:Y:S05]  /*10810*/  BRA `(.L_x_21) ;  /* 0xffffff1400947947 */ /* 0x000fea000383ffff */
.L_x_28:
[----:B-----5:R1:W-:Y:S02]  /*10820*/  STL [R1+0x8c], R0 ;  /* 0x00008c0001007387 */ /* 0x0203e40000100800 */
[----:B-1----:R-:W-:-:S04]  /*10830*/  IMAD.U32 R0, RZ, RZ, UR16 ;  /* 0x00000010ff007e24 */ /* 0x002fc8000f8e00ff */
[----:B------:R1:W2:Y:S03]  /*10840*/  SYNCS.PHASECHK.TRANS64.TRYWAIT P1, [R0+URZ], R229 ;  /* 0x000000e5000075a7 */ /* 0x0002a6000802017f */
[----:B--2---:R-:W-:Y:S05]  /*10850*/  @!P1 NANOSLEEP.SYNCS 0x989680 ;  /* 0x009896800000995d */ /* 0x004fea0003900000 */
[----:B------:R1:W2:Y:S02]  /*10860*/  @!P1 SYNCS.PHASECHK.TRANS64 P1, [R0+URZ], R229 ;  /* 0x000000e5000095a7 */ /* 0x0002a4000802007f */
[----:B-1----:R1:W5:Y:S02]  /*10870*/  LDL.LU R0, [R1+0x8c] ;  /* 0x00008c0001007983 */ /* 0x0023640000300800 */
[----:B-12---:R-:W-:Y:S05]  /*10880*/  @!P1 BRA `(.L_x_28) ;  /* 0xfffffffc00e49947 */ /* 0x006fea000383ffff */
[----:B------:R-:W-:Y:S05]  /*10890*/  BRA `(.L_x_27) ;  /* 0xffffff2800287947 */ /* 0x000fea000383ffff */
.L_x_305:
[----:B------:R-:W-:Y:S01]  /*108a0*/  BSSY B1, `(.L_x_329) ;  /* 0x0000006000017945 */ /* 0x000fe20003800000 */
[----:B------:R-:W-:-:S07]  /*108b0*/  IMAD.MOV.U32 R2, RZ, RZ, -0x1 ;  /* 0xffffffffff027424 */ /* 0x000fce00078e00ff */
[----:B------:R-:W-:Y:S05]  /*108c0*/  WARPSYNC.COLLECTIVE R2, `(.L_x_330) ;  /* 0x00000000020c7348 */ /* 0x000fea0003c00000 */
[----:B------:R-:W-:Y:S02]  /*108d0*/  ELECT P0, UR62, PT ;  /* 0x00000000003e782f */ /* 0x000fe40003800000 */
[----:B------:R-:W-:Y:S01]  /*108e0*/  MOV R2, UR62 ;  /* 0x0000003e00027c02 */ /* 0x000fe20008000f00 */
[----:B------:R-:W-:Y:S10]  /*108f0*/  ENDCOLLECTIVE ;  /* 0x000000000000791b */ /* 0x000ff40003800000 */
.L_x_330:
[----:B------:R-:W-:Y:S05]  /*10900*/  BSYNC B1 ;  /* 0x0000000000017941 */ /* 0x000fea0003800000 */
.L_x_329:
[----:B------:R-:W-:Y:S05]  /*10910*/  BRA `(.L_x_331) ;  /* 0xffffffec00547947 */ /* 0x000fea000383ffff */
.L_x_308:
[----:B0-----:R0:W2:Y:S02]  /*10920*/  SYNCS.PHASECHK.TRANS64.TRYWAIT P0, [R13+URZ+0x48], R4 ;  /* 0x000048040d0075a7 */ /* 0x0010a4000800017f */
[----:B--2---:R-:W-:Y:S05]  /*10930*/  @!P0 NANOSLEEP.SYNCS 0x989680 ;  /* 0x009896800000895d */ /* 0x004fea0003900000 */
[----:B------:R-:W2:Y:S02]  /*10940*/  @!P0 SYNCS.PHASECHK.TRANS64 P0, [R13+URZ+0x48], R4 ;  /* 0x000048040d0085a7 */ /* 0x000ea4000800007f */
[----:B--2---:R-:W-:Y:S05]  /*10950*/  @!P0 BRA `(.L_x_308) ;  /* 0xfffffffc00f08947 */ /* 0x004fea000383ffff */
[----:B------:R-:W-:Y:S05]  /*10960*/  BRA `(.L_x_332) ;  /* 0xffffffec00987947 */ /* 0x000fea000383ffff */
.L_x_316:
[----:B------:R-:W-:Y:S01]  /*10970*/  BSSY B0, `(.L_x_333) ;  /* 0x0000006000007945 */ /* 0x000fe20003800000 */
[----:B------:R-:W-:-:S07]  /*10980*/  IMAD.MOV.U32 R2, RZ, RZ, -0x1 ;  /* 0xffffffffff027424 */ /* 0x000fce00078e00ff */
[----:B------:R-:W-:Y:S05]  /*10990*/  WARPSYNC.COLLECTIVE R2, `(.L_x_334) ;  /* 0x00000000020c7348 */ /* 0x000fea0003c00000 */
[----:B------:R-:W-:Y:S02]  /*109a0*/  ELECT P0, UR62, PT ;  /* 0x00000000003e782f */ /* 0x000fe40003800000 */
[----:B------:R-:W-:Y:S01]  /*109b0*/  MOV R2, UR62 ;  /* 0x0000003e00027c02 */ /* 0x000fe20008000f00 */
[----:B------:R-:W-:Y:S10]  /*109c0*/  ENDCOLLECTIVE ;  /* 0x000000000000791b */ /* 0x000ff40003800000 */
.L_x_334:
[----:B------:R-:W-:Y:S05]  /*109d0*/  BSYNC B0 ;  /* 0x0000000000007941 */ /* 0x000fea0003800000 */
.L_x_333:
[----:B------:R-:W-:Y:S05]  /*109e0*/  BRA `(.L_x_335) ;  /* 0xfffffff800087947 */ /* 0x000fea000383ffff */
.L_x_320:
[----:B0-----:R0:W1:Y:S02]  /*109f0*/  SYNCS.PHASECHK.TRANS64.TRYWAIT P0, [R7+URZ], R4 ;  /* 0x00000004070075a7 */ /* 0x001064000800017f */
[----:B-1----:R-:W-:Y:S05]  /*10a00*/  @!P0 NANOSLEEP.SYNCS 0x989680 ;  /* 0x009896800000895d */ /* 0x002fea0003900000 */
[----:B------:R-:W1:Y:S02]  /*10a10*/  @!P0 SYNCS.PHASECHK.TRANS64 P0, [R7+URZ], R4 ;  /* 0x00000004070085a7 */ /* 0x000e64000800007f */
[----:B-1----:R-:W-:Y:S05]  /*10a20*/  @!P0 BRA `(.L_x_320) ;  /* 0xfffffffc00f08947 */ /* 0x002fea000383ffff */
[----:B------:R-:W-:Y:S05]  /*10a30*/  BRA `(.L_x_336) ;  /* 0xfffffff8004c7947 */ /* 0x000fea000383ffff */
.L_x_321:
[----:B0-----:R0:W1:Y:S02]  /*10a40*/  SYNCS.PHASECHK.TRANS64.TRYWAIT P0, [R8+URZ], R5 ;  /* 0x00000005080075a7 */ /* 0x001064000800017f */
[----:B-1----:R-:W-:Y:S05]  /*10a50*/  @!P0 NANOSLEEP.SYNCS 0x989680 ;  /* 0x009896800000895d */ /* 0x002fea0003900000 */
[----:B------:R-:W1:Y:S02]  /*10a60*/  @!P0 SYNCS.PHASECHK.TRANS64 P0, [R8+URZ], R5 ;  /* 0x00000005080085a7 */ /* 0x000e64000800007f */
[----:B-1----:R-:W-:Y:S05]  /*10a70*/  @!P0 BRA `(.L_x_321) ;  /* 0xfffffffc00f08947 */ /* 0x002fea000383ffff */
[----:B------:R-:W-:Y:S05]  /*10a80*/  BRA `(.L_x_337) ;  /* 0xfffffff8005c7947 */ /* 0x000fea000383ffff */
.L_x_322:
[----:B0-----:R0:W1:Y:S02]  /*10a90*/  SYNCS.PHASECHK.TRANS64.TRYWAIT P0, [R9+URZ], R4 ;  /* 0x00000004090075a7 */ /* 0x001064000800017f */
[----:B-1----:R-:W-:Y:S05]  /*10aa0*/  @!P0 NANOSLEEP.SYNCS 0x989680 ;  /* 0x009896800000895d */ /* 0x002fea0003900000 */
[----:B------:R-:W1:Y:S02]  /*10ab0*/  @!P0 SYNCS.PHASECHK.TRANS64 P0, [R9+URZ], R4 ;  /* 0x00000004090085a7 */ /* 0x000e64000800007f */
[----:B-1----:R-:W-:Y:S05]  /*10ac0*/  @!P0 BRA `(.L_x_322) ;  /* 0xfffffffc00f08947 */ /* 0x002fea000383ffff */
[----:B------:R-:W-:Y:S05]  /*10ad0*/  BRA `(.L_x_338) ;  /* 0xfffffff8006c7947 */ /* 0x000fea000383ffff */
.L_x_323:
[----:B0-----:R0:W1:Y:S02]  /*10ae0*/  SYNCS.PHASECHK.TRANS64.TRYWAIT P0, [R8+URZ], R5 ;  /* 0x00000005080075a7 */ /* 0x001064000800017f */
[----:B-1----:R-:W-:Y:S05]  /*10af0*/  @!P0 NANOSLEEP.SYNCS 0x989680 ;  /* 0x009896800000895d */ /* 0x002fea0003900000 */
[----:B------:R-:W1:Y:S02]  /*10b00*/  @!P0 SYNCS.PHASECHK.TRANS64 P0, [R8+URZ], R5 ;  /* 0x00000005080085a7 */ /* 0x000e64000800007f */
[----:B-1----:R-:W-:Y:S05]  /*10b10*/  @!P0 BRA `(.L_x_323) ;  /* 0xfffffffc00f08947 */ /* 0x002fea000383ffff */
[----:B------:R-:W-:Y:S05]  /*10b20*/  BRA `(.L_x_339) ;  /* 0xfffffff8007c7947 */ /* 0x000fea000383ffff */
.L_x_324:
[----:B0-----:R0:W1:Y:S02]  /*10b30*/  SYNCS.PHASECHK.TRANS64.TRYWAIT P0, [R9+URZ], R4 ;  /* 0x00000004090075a7 */ /* 0x001064000800017f */
[----:B-1----:R-:W-:Y:S05]  /*10b40*/  @!P0 NANOSLEEP.SYNCS 0x989680 ;  /* 0x009896800000895d */ /* 0x002fea0003900000 */
[----:B------:R-:W1:Y:S02]  /*10b50*/  @!P0 SYNCS.PHASECHK.TRANS64 P0, [R9+URZ], R4 ;  /* 0x00000004090085a7 */ /* 0x000e64000800007f */
[----:B-1----:R-:W-:Y:S05]  /*10b60*/  @!P0 BRA `(.L_x_324) ;  /* 0xfffffffc00f08947 */ /* 0x002fea000383ffff */
[----:B------:R-:W-:Y:S05]  /*10b70*/  BRA `(.L_x_340) ;  /* 0xfffffff8008c7947 */ /* 0x000fea000383ffff */
.L_x_325:
[----:B0-----:R0:W1:Y:S02]  /*10b80*/  SYNCS.PHASECHK.TRANS64.TRYWAIT P0, [R8+URZ], R5 ;  /* 0x00000005080075a7 */ /* 0x001064000800017f */
[----:B-1----:R-:W-:Y:S05]  /*10b90*/  @!P0 NANOSLEEP.SYNCS 0x989680 ;  /* 0x009896800000895d */ /* 0x002fea0003900000 */
[----:B------:R-:W1:Y:S02]  /*10ba0*/  @!P0 SYNCS.PHASECHK.TRANS64 P0, [R8+URZ], R5 ;  /* 0x00000005080085a7 */ /* 0x000e64000800007f */
[----:B-1----:R-:W-:Y:S05]  /*10bb0*/  @!P0 BRA `(.L_x_325) ;  /* 0xfffffffc00f08947 */ /* 0x002fea000383ffff */
[----:B------:R-:W-:Y:S05]  /*10bc0*/  BRA `(.L_x_341) ;  /* 0xfffffff8009c7947 */ /* 0x000fea000383ffff */
.L_x_326:
[----:B0-----:R0:W1:Y:S02]  /*10bd0*/  SYNCS.PHASECHK.TRANS64.TRYWAIT P0, [R9+URZ], R4 ;  /* 0x00000004090075a7 */ /* 0x001064000800017f */
[----:B-1----:R-:W-:Y:S05]  /*10be0*/  @!P0 NANOSLEEP.SYNCS 0x989680 ;  /* 0x009896800000895d */ /* 0x002fea0003900000 */
[----:B------:R-:W1:Y:S02]  /*10bf0*/  @!P0 SYNCS.PHASECHK.TRANS64 P0, [R9+URZ], R4 ;  /* 0x00000004090085a7 */ /* 0x000e64000800007f */
[----:B-1----:R-:W-:Y:S05]  /*10c00*/  @!P0 BRA `(.L_x_326) ;  /* 0xfffffffc00f08947 */ /* 0x002fea000383ffff */
[----:B------:R-:W-:Y:S05]  /*10c10*/  BRA `(.L_x_342) ;  /* 0xfffffff800ac7947 */ /* 0x000fea000383ffff */
.L_x_327:
[----:B0-----:R0:W1:Y:S02]  /*10c20*/  SYNCS.PHASECHK.TRANS64.TRYWAIT P0, [R6+URZ], R5 ;  /* 0x00000005060075a7 */ /* 0x001064000800017f */
[----:B-1----:R-:W-:Y:S05]  /*10c30*/  @!P0 NANOSLEEP.SYNCS 0x989680 ;  /* 0x009896800000895d */ /* 0x002fea0003900000 */
[----:B------:R-:W1:Y:S02]  /*10c40*/  @!P0 SYNCS.PHASECHK.TRANS64 P0, [R6+URZ], R5 ;  /* 0x00000005060085a7 */ /* 0x000e64000800007f */
[----:B-1----:R-:W-:Y:S05]  /*10c50*/  @!P0 BRA `(.L_x_327) ;  /* 0xfffffffc00f08947 */ /* 0x002fea000383ffff */
[----:B------:R-:W-:Y:S05]  /*10c60*/  BRA `(.L_x_343) ;  /* 0xfffffff800b47947 */ /* 0x000fea000383ffff */
.L_x_344:
[----:B------:R-:W-:-:S00]  /*10c70*/  BRA `(.L_x_344) ;  /* 0xfffffffc00fc7947 */ /* 0x000fc0000383ffff */
[----:B------:R-:W-:-:S00]  /*10c80*/  NOP ;  /* 0x0000000000007918 */ /* 0x000fc00000000000 */
[----:B------:R-:W-:-:S00]  /*10c90*/  NOP ;  /* 0x0000000000007918 */ /* 0x000fc00000000000 */
[----:B------:R-:W-:-:S00]  /*10ca0*/  NOP ;  /* 0x0000000000007918 */ /* 0x000fc00000000000 */
[----:B------:R-:W-:-:S00]  /*10cb0*/  NOP ;  /* 0x0000000000007918 */ /* 0x000fc00000000000 */
[----:B------:R-:W-:-:S00]  /*10cc0*/  NOP ;  /* 0x0000000000007918 */ /* 0x000fc00000000000 */
[----:B------:R-:W-:-:S00]  /*10cd0*/  NOP ;  /* 0x0000000000007918 */ /* 0x000fc00000000000 */
[----:B------:R-:W-:-:S00]  /*10ce0*/  NOP ;  /* 0x0000000000007918 */ /* 0x000fc00000000000 */
[----:B------:R-:W-:-:S00]  /*10cf0*/  NOP ;  /* 0x0000000000007918 */ /* 0x000fc00000000000 */
.L_x_345:


//--------------------- .nv.shared._ZN7cutlass13device_kernelINS_4gemm6kernel13GemmUniversalIN4cute5tupleIJiiiiEEENS1_10collective13CollectiveMmaINS1_37MainloopSm90TmaGmmaWarpSpecializedFP8ILi9ENS5_IJNS4_1CILi1EEENSA_ILi4EEESB_EEENS1_35KernelTmaWarpSpecializedCooperativeEEENS5_IJNSA_ILi256EEENSA_ILi128EEENSA_ILi64EEEEEENS_12float_e5m2_tENS5_IJlSB_lEEESK_SL_NS4_8TiledMMAINS4_8MMA_AtomIJNS4_4SM904GMMA31MMA_64x128x32_F32E5M2E5M2_SS_TNILNSP_7ScaleInE1ELSR_1EEEEEENS4_6LayoutINS5_IJNSA_ILi2EEESB_SB_EEENS5_IJSB_NSA_ILi0EEESX_EEEEENS5_IJNS4_10UnderscoreES10_S10_EEEEENS4_23SM90_TMA_LOAD_MULTICASTENS4_14ComposedLayoutINS4_7SwizzleILi2ELi4ELi3EEENS4_18smem_ptr_flag_bitsILi8EEENSU_INS5_IJNSA_ILi8EEESI_EEENS5_IJSI_SB_EEEEEEEvNS4_8identityENS4_13SM90_TMA_LOADES1D_vS1E_EENS_8epilogue10collective6detail29Sm90TmaWarpSpecializedAdapterINS1I_15DefaultEpilogueISK_SL_SL_NS1H_6thread17LinearCombinationISK_Li1EffLNS1M_9ScaleType4KindE0ELNS_15FloatRoundStyleE2ESK_EENS1_15EpilogueDefaultEEEEEvvEEEEvNT_6ParamsE --------------------------
	.section	.nv.shared._ZN7cutlass13device_kernelINS_4gemm6kernel13GemmUniversalIN4cute5tupleIJiiiiEEENS1_10collective13CollectiveMmaINS1_37MainloopSm90TmaGmmaWarpSpecializedFP8ILi9ENS5_IJNS4_1CILi1EEENSA_ILi4EEESB_EEENS1_35KernelTmaWarpSpecializedCooperativeEEENS5_IJNSA_ILi256EEENSA_ILi128EEENSA_ILi64EEEEEENS_12float_e5m2_tENS5_IJlSB_lEEESK_SL_NS4_8TiledMMAINS4_8MMA_AtomIJNS4_4SM904GMMA31MMA_64x128x32_F32E5M2E5M2_SS_TNILNSP_7ScaleInE1ELSR_1EEEEEENS4_6LayoutINS5_IJNSA_ILi2EEESB_SB_EEENS5_IJSB_NSA_ILi0EEESX_EEEEENS5_IJNS4_10UnderscoreES10_S10_EEEEENS4_23SM90_TMA_LOAD_MULTICASTENS4_14ComposedLayoutINS4_7SwizzleILi2ELi4ELi3EEENS4_18smem_ptr_flag_bitsILi8EEENSU_INS5_IJNSA_ILi8EEESI_EEENS5_IJSI_SB_EEEEEEEvNS4_8identityENS4_13SM90_TMA_LOADES1D_vS1E_EENS_8epilogue10collective6detail29Sm90TmaWarpSpecializedAdapterINS1I_15DefaultEpilogueISK_SL_SL_NS1H_6thread17LinearCombinationISK_Li1EffLNS1M_9ScaleType4KindE0ELNS_15FloatRoundStyleE2ESK_EENS1_15EpilogueDefaultEEEEEvvEEEEvNT_6ParamsE,"aw",@nobits
	.sectionflags	@""
	.align	16
	.zero		1024


//--------------------- .nv.shared.reserved.0     --------------------------
	.section	.nv.shared.reserved.0,"aw",@nobits
	.weak		__nv_reservedSMEM_offset_0_alias
	.size		__nv_reservedSMEM_offset_0_alias, 0, 0
	.other		__nv_reservedSMEM_offset_0_alias,@"STO_CUDA_RESERVED_SHARED STV_DEFAULT"
__nv_reservedSMEM_offset_0_alias:
	.zero		0


//--------------------- .nv.global                --------------------------
	.section	.nv.global,"aw",@nobits
.nv.global:
	.type		_ZN40_INTERNAL_977e059f_4_k_cu_1a586ef3_218614cute1_E,@object
	.size		_ZN40_INTERNAL_977e059f_4_k_cu_1a586ef3_218614cute1_E,(_ZN40_INTERNAL_977e059f_4_k_cu_1a586ef3_218614cuda3std3__45__cpo6cbeginE - _ZN40_INTERNAL_977e059f_4_k_cu_1a586ef3_218614cute1_E)
_ZN40_INTERNAL_977e059f_4_k_cu_1a586ef3_218614cute1_E:
	.zero		1
	.type		_ZN40_INTERNAL_977e059f_4_k_cu_1a586ef3_218614cuda3std3__45__cpo6cbeginE,@object
	.size		_ZN40_INTERNAL_977e059f_4_k_cu_1a586ef3_218614cuda3std3__45__cpo6cbeginE,(_ZN40_INTERNAL_977e059f_4_k_cu_1a586ef3_218614cuda3std3__48in_placeE - _ZN40_INTERNAL_977e059f_4_k_cu_1a586ef3_218614cuda3std3__45__cpo6cbeginE)
_ZN40_INTERNAL_977e059f_4_k_cu_1a586ef3_218614cuda3std3__45__cpo6cbeginE:
	.zero		1
	.type		_ZN40_INTERNAL_977e059f_4_k_cu_1a586ef3_218614cuda3std3__48in_placeE,@object
	.size		_ZN40_INTERNAL_977e059f_4_k_cu_1a586ef3_218614cuda3std3__48in_placeE,(_ZN40_INTERNAL_977e059f_4_k_cu_1a586ef3_218614cuda3std6ranges3__45__cpo9iter_moveE - _ZN40_INTERNAL_977e059f_4_k_cu_1a586ef3_218614cuda3std3__48in_placeE)
_ZN40_INTERNAL_977e059f_4_k_cu_1a586ef3_218614cuda3std3__48in_placeE:
	.zero		1
	.type		_ZN40_INTERNAL_977e059f_4_k_cu_1a586ef3_218614cuda3std6ranges3__45__cpo9iter_moveE,@object
	.size		_ZN40_INTERNAL_977e059f_4_k_cu_1a586ef3_218614cuda3std6ranges3__45__cpo9iter_moveE,(_ZN40_INTERNAL_977e059f_4_k_cu_1a586ef3_218614cuda3std3__45__cpo5beginE - _ZN40_INTERNAL_977e059f_4_k_cu_1a586ef3_218614cuda3std6ranges3__45__cpo9iter_moveE)
_ZN40_INTERNAL_977e059f_4_k_cu_1a586ef3_218614cuda3std6ranges3__45__cpo9iter_moveE:
	.zero		1
	.type		_ZN40_INTERNAL_977e059f_4_k_cu_1a586ef3_218614cuda3std3__45__cpo5beginE,@object
	.size		_ZN40_INTERNAL_977e059f_4_k_cu_1a586ef3_218614cuda3std3__45__cpo5beginE,(_ZN40_INTERNAL_977e059f_4_k_cu_1a586ef3_218614cuda3std3__442_GLOBAL__N__977e059f_4_k_cu_1a586ef3_218616ignoreE - _ZN40_INTERNAL_977e059f_4_k_cu_1a586ef3_218614cuda3std3__45__cpo5beginE)
_ZN40_INTERNAL_977e059f_4_k_cu_1a586ef3_218614cuda3std3__45__cpo5beginE:
	.zero		1
	.type		_ZN40_INTERNAL_977e059f_4_k_cu_1a586ef3_218614cuda3std3__442_GLOBAL__N__977e059f_4_k_cu_1a586ef3_218616ignoreE,@object
	.size		_ZN40_INTERNAL_977e059f_4_k_cu_1a586ef3_218614cuda3std3__442_GLOBAL__N__977e059f_4_k_cu_1a586ef3_218616ignoreE,(_ZN40_INTERNAL_977e059f_4_k_cu_1a586ef3_218614cute7productE - _ZN40_INTERNAL_977e059f_4_k_cu_1a586ef3_218614cuda3std3__442_GLOBAL__N__977e059f_4_k_cu_1a586ef3_218616ignoreE)
_ZN40_INTERNAL_977e059f_4_k_cu_1a586ef3_218614cuda3std3__442_GLOBAL__N__977e059f_4_k_cu_1a586ef3_218616ignoreE:
	.zero		1
	.type		_ZN40_INTERNAL_977e059f_4_k_cu_1a586ef3_218614cute7productE,@object
	.size		_ZN40_INTERNAL_977e059f_4_k_cu_1a586ef3_218614cute7productE,(_ZN40_INTERNAL_977e059f_4_k_cu_1a586ef3_218614cuda3std3__45__cpo3endE - _ZN40_INTERNAL_977e059f_4_k_cu_1a586ef3_218614cute7productE)
_ZN40_INTERNAL_977e059f_4_k_cu_1a586ef3_218614cute7productE:
	.zero		1
	.type		_ZN40_INTERNAL_977e059f_4_k_cu_1a586ef3_218614cuda3std3__45__cpo3endE,@object
	.size		_ZN40_INTERNAL_977e059f_4_k_cu_1a586ef3_218614cuda3std3__45__cpo3endE,(_ZN40_INTERNAL_977e059f_4_k_cu_1a586ef3_218614cuda3std3__419piecewise_constructE - _ZN40_INTERNAL_977e059f_4_k_cu_1a586ef3_218614cuda3std3__45__cpo3endE)
_ZN40_INTERNAL_977e059f_4_k_cu_1a586ef3_218614cuda3std3__45__cpo3endE:
	.zero		1
	.type		_ZN40_INTERNAL_977e059f_4_k_cu_1a586ef3_218614cuda3std3__419piecewise_constructE,@object
	.size		_ZN40_INTERNAL_977e059f_4_k_cu_1a586ef3_218614cuda3std3__419piecewise_constructE,(_ZN40_INTERNAL_977e059f_4_k_cu_1a586ef3_218614cuda3std3__45__cpo4cendE - _ZN40_INTERNAL_977e059f_4_k_cu_1a586ef3_218614cuda3std3__419piecewise_constructE)
_ZN40_INTERNAL_977e059f_4_k_cu_1a586ef3_218614cuda3std3__419piecewise_constructE:
	.zero		1
	.type		_ZN40_INTERNAL_977e059f_4_k_cu_1a586ef3_218614cuda3std3__45__cpo4cendE,@object
	.size		_ZN40_INTERNAL_977e059f_4_k_cu_1a586ef3_218614cuda3std3__45__cpo4cendE,(_ZN40_INTERNAL_977e059f_4_k_cu_1a586ef3_218614cuda3std6ranges3__45__cpo4swapE - _ZN40_INTERNAL_977e059f_4_k_cu_1a586ef3_218614cuda3std3__45__cpo4cendE)
_ZN40_INTERNAL_977e059f_4_k_cu_1a586ef3_218614cuda3std3__45__cpo4cendE:
	.zero		1
	.type		_ZN40_INTERNAL_977e059f_4_k_cu_1a586ef3_218614cuda3std6ranges3__45__cpo4swapE,@object
	.size		_ZN40_INTERNAL_977e059f_4_k_cu_1a586ef3_218614cuda3std6ranges3__45__cpo4swapE,(.L_7 - _ZN40_INTERNAL_977e059f_4_k_cu_1a586ef3_218614cuda3std6ranges3__45__cpo4swapE)
_ZN40_INTERNAL_977e059f_4_k_cu_1a586ef3_218614cuda3std6ranges3__45__cpo4swapE:
	.zero		1
.L_7:


//--------------------- .nv.constant0._ZN7cutlass13device_kernelINS_4gemm6kernel13GemmUniversalIN4cute5tupleIJiiiiEEENS1_10collective13CollectiveMmaINS1_37MainloopSm90TmaGmmaWarpSpecializedFP8ILi9ENS5_IJNS4_1CILi1EEENSA_ILi4EEESB_EEENS1_35KernelTmaWarpSpecializedCooperativeEEENS5_IJNSA_ILi256EEENSA_ILi128EEENSA_ILi64EEEEEENS_12float_e5m2_tENS5_IJlSB_lEEESK_SL_NS4_8TiledMMAINS4_8MMA_AtomIJNS4_4SM904GMMA31MMA_64x128x32_F32E5M2E5M2_SS_TNILNSP_7ScaleInE1ELSR_1EEEEEENS4_6LayoutINS5_IJNSA_ILi2EEESB_SB_EEENS5_IJSB_NSA_ILi0EEESX_EEEEENS5_IJNS4_10UnderscoreES10_S10_EEEEENS4_23SM90_TMA_LOAD_MULTICASTENS4_14ComposedLayoutINS4_7SwizzleILi2ELi4ELi3EEENS4_18smem_ptr_flag_bitsILi8EEENSU_INS5_IJNSA_ILi8EEESI_EEENS5_IJSI_SB_EEEEEEEvNS4_8identityENS4_13SM90_TMA_LOADES1D_vS1E_EENS_8epilogue10collective6detail29Sm90TmaWarpSpecializedAdapterINS1I_15DefaultEpilogueISK_SL_SL_NS1H_6thread17LinearCombinationISK_Li1EffLNS1M_9ScaleType4KindE0ELNS_15FloatRoundStyleE2ESK_EENS1_15EpilogueDefaultEEEEEvvEEEEvNT_6ParamsE --------------------------
	.section	.nv.constant0._ZN7cutlass13device_kernelINS_4gemm6kernel13GemmUniversalIN4cute5tupleIJiiiiEEENS1_10collective13CollectiveMmaINS1_37MainloopSm90TmaGmmaWarpSpecializedFP8ILi9ENS5_IJNS4_1CILi1EEENSA_ILi4EEESB_EEENS1_35KernelTmaWarpSpecializedCooperativeEEENS5_IJNSA_ILi256EEENSA_ILi128EEENSA_ILi64EEEEEENS_12float_e5m2_tENS5_IJlSB_lEEESK_SL_NS4_8TiledMMAINS4_8MMA_AtomIJNS4_4SM904GMMA31MMA_64x128x32_F32E5M2E5M2_SS_TNILNSP_7ScaleInE1ELSR_1EEEEEENS4_6LayoutINS5_IJNSA_ILi2EEESB_SB_EEENS5_IJSB_NSA_ILi0EEESX_EEEEENS5_IJNS4_10UnderscoreES10_S10_EEEEENS4_23SM90_TMA_LOAD_MULTICASTENS4_14ComposedLayoutINS4_7SwizzleILi2ELi4ELi3EEENS4_18smem_ptr_flag_bitsILi8EEENSU_INS5_IJNSA_ILi8EEESI_EEENS5_IJSI_SB_EEEEEEEvNS4_8identityENS4_13SM90_TMA_LOADES1D_vS1E_EENS_8epilogue10collective6detail29Sm90TmaWarpSpecializedAdapterINS1I_15DefaultEpilogueISK_SL_SL_NS1H_6thread17LinearCombinationISK_Li1EffLNS1M_9ScaleType4KindE0ELNS_15FloatRoundStyleE2ESK_EENS1_15EpilogueDefaultEEEEEvvEEEEvNT_6ParamsE,"a",@progbits
	.sectionflags	@""
	.align	4
.nv.constant0._ZN7cutlass13device_kernelINS_4gemm6kernel13GemmUniversalIN4cute5tupleIJiiiiEEENS1_10collective13CollectiveMmaINS1_37MainloopSm90TmaGmmaWarpSpecializedFP8ILi9ENS5_IJNS4_1CILi1EEENSA_ILi4EEESB_EEENS1_35KernelTmaWarpSpecializedCooperativeEEENS5_IJNSA_ILi256EEENSA_ILi128EEENSA_ILi64EEEEEENS_12float_e5m2_tENS5_IJlSB_lEEESK_SL_NS4_8TiledMMAINS4_8MMA_AtomIJNS4_4SM904GMMA31MMA_64x128x32_F32E5M2E5M2_SS_TNILNSP_7ScaleInE1ELSR_1EEEEEENS4_6LayoutINS5_IJNSA_ILi2EEESB_SB_EEENS5_IJSB_NSA_ILi0EEESX_EEEEENS5_IJNS4_10UnderscoreES10_S10_EEEEENS4_23SM90_TMA_LOAD_MULTICASTENS4_14ComposedLayoutINS4_7SwizzleILi2ELi4ELi3EEENS4_18smem_ptr_flag_bitsILi8EEENSU_INS5_IJNSA_ILi8EEESI_EEENS5_IJSI_SB_EEEEEEEvNS4_8identityENS4_13SM90_TMA_LOADES1D_vS1E_EENS_8epilogue10collective6detail29Sm90TmaWarpSpecializedAdapterINS1I_15DefaultEpilogueISK_SL_SL_NS1H_6thread17LinearCombinationISK_Li1EffLNS1M_9ScaleType4KindE0ELNS_15FloatRoundStyleE2ESK_EENS1_15EpilogueDefaultEEEEEvvEEEEvNT_6ParamsE:
	.zero		1664


//--------------------- SYMBOLS --------------------------

	.type		.nv.reservedSmem.offset0,@object
	.size		.nv.reservedSmem.offset0,0x4
